//
// Generated by NVIDIA NVVM Compiler
//
// Compiler Build ID: CL-36424714
// Cuda compilation tools, release 13.0, V13.0.88
// Based on NVVM 20.0.0
//

.version 9.0
.target sm_100
.address_size 64

	// .globl	_Z20lstm_wavefront_magicPfS_S_S_S_S_S_S_S_
// _ZZ20lstm_wavefront_magicPfS_S_S_S_S_S_S_S_E13shared_weight has been demoted
.extern .shared .align 16 .b8 shared_weight[];
.global .align 4 .b8 __cudart_i2opi_f[24] = {65, 144, 67, 60, 153, 149, 98, 219, 192, 221, 52, 245, 209, 87, 39, 252, 41, 21, 68, 78, 110, 131, 249, 162};

.visible .entry _Z20lstm_wavefront_magicPfS_S_S_S_S_S_S_S_(
	.param .u64 .ptr .align 1 _Z20lstm_wavefront_magicPfS_S_S_S_S_S_S_S__param_0,
	.param .u64 .ptr .align 1 _Z20lstm_wavefront_magicPfS_S_S_S_S_S_S_S__param_1,
	.param .u64 .ptr .align 1 _Z20lstm_wavefront_magicPfS_S_S_S_S_S_S_S__param_2,
	.param .u64 .ptr .align 1 _Z20lstm_wavefront_magicPfS_S_S_S_S_S_S_S__param_3,
	.param .u64 .ptr .align 1 _Z20lstm_wavefront_magicPfS_S_S_S_S_S_S_S__param_4,
	.param .u64 .ptr .align 1 _Z20lstm_wavefront_magicPfS_S_S_S_S_S_S_S__param_5,
	.param .u64 .ptr .align 1 _Z20lstm_wavefront_magicPfS_S_S_S_S_S_S_S__param_6,
	.param .u64 .ptr .align 1 _Z20lstm_wavefront_magicPfS_S_S_S_S_S_S_S__param_7,
	.param .u64 .ptr .align 1 _Z20lstm_wavefront_magicPfS_S_S_S_S_S_S_S__param_8
)
{
	.local .align 4 .b8 	__local_depot0[28];
	.reg .b64 	%SP;
	.reg .b64 	%SPL;
	.reg .pred 	%p<25>;
	.reg .b32 	%r<99>;
	.reg .b32 	%f<394>;
	.reg .b64 	%rd<88>;
	.reg .b64 	%fd<5>;
	// demoted variable
	.shared .align 4 .b8 _ZZ20lstm_wavefront_magicPfS_S_S_S_S_S_S_S_E13shared_weight[36864];
	mov.u64 	%SPL, __local_depot0;
	ld.param.u64 	%rd25, [_Z20lstm_wavefront_magicPfS_S_S_S_S_S_S_S__param_1];
	ld.param.u64 	%rd26, [_Z20lstm_wavefront_magicPfS_S_S_S_S_S_S_S__param_2];
	ld.param.u64 	%rd27, [_Z20lstm_wavefront_magicPfS_S_S_S_S_S_S_S__param_3];
	ld.param.u64 	%rd28, [_Z20lstm_wavefront_magicPfS_S_S_S_S_S_S_S__param_4];
	ld.param.u64 	%rd29, [_Z20lstm_wavefront_magicPfS_S_S_S_S_S_S_S__param_5];
	ld.param.u64 	%rd30, [_Z20lstm_wavefront_magicPfS_S_S_S_S_S_S_S__param_6];
	ld.param.u64 	%rd31, [_Z20lstm_wavefront_magicPfS_S_S_S_S_S_S_S__param_7];
	ld.param.u64 	%rd32, [_Z20lstm_wavefront_magicPfS_S_S_S_S_S_S_S__param_8];
	add.u64 	%rd1, %SPL, 0;
	add.u64 	%rd2, %SPL, 0;
	mov.u32 	%r1, %tid.x;
	setp.gt.u32 	%p1, %r1, 95;
	@%p1 bra 	$L__BB0_28;
	ld.param.u64 	%rd83, [_Z20lstm_wavefront_magicPfS_S_S_S_S_S_S_S__param_0];
	cvta.to.global.u64 	%rd35, %rd32;
	cvta.to.global.u64 	%rd36, %rd31;
	cvta.to.global.u64 	%rd37, %rd26;
	cvta.to.global.u64 	%rd38, %rd27;
	cvta.to.global.u64 	%rd39, %rd28;
	mov.u32 	%r2, %ctaid.x;
	and.b32  	%r3, %r2, 1;
	setp.eq.s32 	%p2, %r3, 0;
	selp.b64 	%rd40, %rd29, %rd30, %p2;
	cvta.to.global.u64 	%rd41, %rd40;
	selp.b64 	%rd42, %rd39, %rd38, %p2;
	shr.u32 	%r37, %r2, 1;
	mul.wide.u32 	%rd43, %r37, 9216;
	cvt.u64.u32 	%rd44, %r1;
	or.b64  	%rd45, %rd43, %rd44;
	shl.b64 	%rd46, %rd45, 2;
	add.s64 	%rd47, %rd41, %rd46;
	ld.global.f32 	%f16, [%rd47];
	shl.b32 	%r38, %r1, 2;
	mov.u32 	%r39, _ZZ20lstm_wavefront_magicPfS_S_S_S_S_S_S_S_E13shared_weight;
	add.s32 	%r4, %r39, %r38;
	st.shared.f32 	[%r4], %f16;
	ld.global.f32 	%f17, [%rd47+384];
	st.shared.f32 	[%r4+384], %f17;
	ld.global.f32 	%f18, [%rd47+768];
	st.shared.f32 	[%r4+768], %f18;
	ld.global.f32 	%f19, [%rd47+1152];
	st.shared.f32 	[%r4+1152], %f19;
	ld.global.f32 	%f20, [%rd47+1536];
	st.shared.f32 	[%r4+1536], %f20;
	ld.global.f32 	%f21, [%rd47+1920];
	st.shared.f32 	[%r4+1920], %f21;
	ld.global.f32 	%f22, [%rd47+2304];
	st.shared.f32 	[%r4+2304], %f22;
	ld.global.f32 	%f23, [%rd47+2688];
	st.shared.f32 	[%r4+2688], %f23;
	ld.global.f32 	%f24, [%rd47+3072];
	st.shared.f32 	[%r4+3072], %f24;
	ld.global.f32 	%f25, [%rd47+3456];
	st.shared.f32 	[%r4+3456], %f25;
	ld.global.f32 	%f26, [%rd47+3840];
	st.shared.f32 	[%r4+3840], %f26;
	ld.global.f32 	%f27, [%rd47+4224];
	st.shared.f32 	[%r4+4224], %f27;
	ld.global.f32 	%f28, [%rd47+4608];
	st.shared.f32 	[%r4+4608], %f28;
	ld.global.f32 	%f29, [%rd47+4992];
	st.shared.f32 	[%r4+4992], %f29;
	ld.global.f32 	%f30, [%rd47+5376];
	st.shared.f32 	[%r4+5376], %f30;
	ld.global.f32 	%f31, [%rd47+5760];
	st.shared.f32 	[%r4+5760], %f31;
	ld.global.f32 	%f32, [%rd47+6144];
	st.shared.f32 	[%r4+6144], %f32;
	ld.global.f32 	%f33, [%rd47+6528];
	st.shared.f32 	[%r4+6528], %f33;
	ld.global.f32 	%f34, [%rd47+6912];
	st.shared.f32 	[%r4+6912], %f34;
	ld.global.f32 	%f35, [%rd47+7296];
	st.shared.f32 	[%r4+7296], %f35;
	ld.global.f32 	%f36, [%rd47+7680];
	st.shared.f32 	[%r4+7680], %f36;
	ld.global.f32 	%f37, [%rd47+8064];
	st.shared.f32 	[%r4+8064], %f37;
	ld.global.f32 	%f38, [%rd47+8448];
	st.shared.f32 	[%r4+8448], %f38;
	ld.global.f32 	%f39, [%rd47+8832];
	st.shared.f32 	[%r4+8832], %f39;
	ld.global.f32 	%f40, [%rd47+9216];
	st.shared.f32 	[%r4+9216], %f40;
	ld.global.f32 	%f41, [%rd47+9600];
	st.shared.f32 	[%r4+9600], %f41;
	ld.global.f32 	%f42, [%rd47+9984];
	st.shared.f32 	[%r4+9984], %f42;
	ld.global.f32 	%f43, [%rd47+10368];
	st.shared.f32 	[%r4+10368], %f43;
	ld.global.f32 	%f44, [%rd47+10752];
	st.shared.f32 	[%r4+10752], %f44;
	ld.global.f32 	%f45, [%rd47+11136];
	st.shared.f32 	[%r4+11136], %f45;
	ld.global.f32 	%f46, [%rd47+11520];
	st.shared.f32 	[%r4+11520], %f46;
	ld.global.f32 	%f47, [%rd47+11904];
	st.shared.f32 	[%r4+11904], %f47;
	ld.global.f32 	%f48, [%rd47+12288];
	st.shared.f32 	[%r4+12288], %f48;
	ld.global.f32 	%f49, [%rd47+12672];
	st.shared.f32 	[%r4+12672], %f49;
	ld.global.f32 	%f50, [%rd47+13056];
	st.shared.f32 	[%r4+13056], %f50;
	ld.global.f32 	%f51, [%rd47+13440];
	st.shared.f32 	[%r4+13440], %f51;
	ld.global.f32 	%f52, [%rd47+13824];
	st.shared.f32 	[%r4+13824], %f52;
	ld.global.f32 	%f53, [%rd47+14208];
	st.shared.f32 	[%r4+14208], %f53;
	ld.global.f32 	%f54, [%rd47+14592];
	st.shared.f32 	[%r4+14592], %f54;
	ld.global.f32 	%f55, [%rd47+14976];
	st.shared.f32 	[%r4+14976], %f55;
	ld.global.f32 	%f56, [%rd47+15360];
	st.shared.f32 	[%r4+15360], %f56;
	ld.global.f32 	%f57, [%rd47+15744];
	st.shared.f32 	[%r4+15744], %f57;
	ld.global.f32 	%f58, [%rd47+16128];
	st.shared.f32 	[%r4+16128], %f58;
	ld.global.f32 	%f59, [%rd47+16512];
	st.shared.f32 	[%r4+16512], %f59;
	ld.global.f32 	%f60, [%rd47+16896];
	st.shared.f32 	[%r4+16896], %f60;
	ld.global.f32 	%f61, [%rd47+17280];
	st.shared.f32 	[%r4+17280], %f61;
	ld.global.f32 	%f62, [%rd47+17664];
	st.shared.f32 	[%r4+17664], %f62;
	ld.global.f32 	%f63, [%rd47+18048];
	st.shared.f32 	[%r4+18048], %f63;
	ld.global.f32 	%f64, [%rd47+18432];
	st.shared.f32 	[%r4+18432], %f64;
	ld.global.f32 	%f65, [%rd47+18816];
	st.shared.f32 	[%r4+18816], %f65;
	ld.global.f32 	%f66, [%rd47+19200];
	st.shared.f32 	[%r4+19200], %f66;
	ld.global.f32 	%f67, [%rd47+19584];
	st.shared.f32 	[%r4+19584], %f67;
	ld.global.f32 	%f68, [%rd47+19968];
	st.shared.f32 	[%r4+19968], %f68;
	ld.global.f32 	%f69, [%rd47+20352];
	st.shared.f32 	[%r4+20352], %f69;
	ld.global.f32 	%f70, [%rd47+20736];
	st.shared.f32 	[%r4+20736], %f70;
	ld.global.f32 	%f71, [%rd47+21120];
	st.shared.f32 	[%r4+21120], %f71;
	ld.global.f32 	%f72, [%rd47+21504];
	st.shared.f32 	[%r4+21504], %f72;
	ld.global.f32 	%f73, [%rd47+21888];
	st.shared.f32 	[%r4+21888], %f73;
	ld.global.f32 	%f74, [%rd47+22272];
	st.shared.f32 	[%r4+22272], %f74;
	ld.global.f32 	%f75, [%rd47+22656];
	st.shared.f32 	[%r4+22656], %f75;
	ld.global.f32 	%f76, [%rd47+23040];
	st.shared.f32 	[%r4+23040], %f76;
	ld.global.f32 	%f77, [%rd47+23424];
	st.shared.f32 	[%r4+23424], %f77;
	ld.global.f32 	%f78, [%rd47+23808];
	st.shared.f32 	[%r4+23808], %f78;
	ld.global.f32 	%f79, [%rd47+24192];
	st.shared.f32 	[%r4+24192], %f79;
	ld.global.f32 	%f80, [%rd47+24576];
	st.shared.f32 	[%r4+24576], %f80;
	ld.global.f32 	%f81, [%rd47+24960];
	st.shared.f32 	[%r4+24960], %f81;
	ld.global.f32 	%f82, [%rd47+25344];
	st.shared.f32 	[%r4+25344], %f82;
	ld.global.f32 	%f83, [%rd47+25728];
	st.shared.f32 	[%r4+25728], %f83;
	ld.global.f32 	%f84, [%rd47+26112];
	st.shared.f32 	[%r4+26112], %f84;
	ld.global.f32 	%f85, [%rd47+26496];
	st.shared.f32 	[%r4+26496], %f85;
	ld.global.f32 	%f86, [%rd47+26880];
	st.shared.f32 	[%r4+26880], %f86;
	ld.global.f32 	%f87, [%rd47+27264];
	st.shared.f32 	[%r4+27264], %f87;
	ld.global.f32 	%f88, [%rd47+27648];
	st.shared.f32 	[%r4+27648], %f88;
	ld.global.f32 	%f89, [%rd47+28032];
	st.shared.f32 	[%r4+28032], %f89;
	ld.global.f32 	%f90, [%rd47+28416];
	st.shared.f32 	[%r4+28416], %f90;
	ld.global.f32 	%f91, [%rd47+28800];
	st.shared.f32 	[%r4+28800], %f91;
	ld.global.f32 	%f92, [%rd47+29184];
	st.shared.f32 	[%r4+29184], %f92;
	ld.global.f32 	%f93, [%rd47+29568];
	st.shared.f32 	[%r4+29568], %f93;
	ld.global.f32 	%f94, [%rd47+29952];
	st.shared.f32 	[%r4+29952], %f94;
	ld.global.f32 	%f95, [%rd47+30336];
	st.shared.f32 	[%r4+30336], %f95;
	ld.global.f32 	%f96, [%rd47+30720];
	st.shared.f32 	[%r4+30720], %f96;
	ld.global.f32 	%f97, [%rd47+31104];
	st.shared.f32 	[%r4+31104], %f97;
	ld.global.f32 	%f98, [%rd47+31488];
	st.shared.f32 	[%r4+31488], %f98;
	ld.global.f32 	%f99, [%rd47+31872];
	st.shared.f32 	[%r4+31872], %f99;
	ld.global.f32 	%f100, [%rd47+32256];
	st.shared.f32 	[%r4+32256], %f100;
	ld.global.f32 	%f101, [%rd47+32640];
	st.shared.f32 	[%r4+32640], %f101;
	ld.global.f32 	%f102, [%rd47+33024];
	st.shared.f32 	[%r4+33024], %f102;
	ld.global.f32 	%f103, [%rd47+33408];
	st.shared.f32 	[%r4+33408], %f103;
	ld.global.f32 	%f104, [%rd47+33792];
	st.shared.f32 	[%r4+33792], %f104;
	ld.global.f32 	%f105, [%rd47+34176];
	st.shared.f32 	[%r4+34176], %f105;
	ld.global.f32 	%f106, [%rd47+34560];
	st.shared.f32 	[%r4+34560], %f106;
	ld.global.f32 	%f107, [%rd47+34944];
	st.shared.f32 	[%r4+34944], %f107;
	ld.global.f32 	%f108, [%rd47+35328];
	st.shared.f32 	[%r4+35328], %f108;
	ld.global.f32 	%f109, [%rd47+35712];
	st.shared.f32 	[%r4+35712], %f109;
	ld.global.f32 	%f110, [%rd47+36096];
	st.shared.f32 	[%r4+36096], %f110;
	ld.global.f32 	%f111, [%rd47+36480];
	st.shared.f32 	[%r4+36480], %f111;
	bar.sync 	0;
	shr.u32 	%r40, %r2, 3;
	mul.wide.u32 	%rd48, %r40, 96;
	add.s64 	%rd49, %rd48, %rd44;
	shl.b64 	%rd50, %rd49, 2;
	add.s64 	%rd3, %rd42, %rd50;
	mul.wide.u32 	%rd51, %r2, 96;
	add.s64 	%rd52, %rd51, %rd44;
	shl.b64 	%rd53, %rd52, 2;
	add.s64 	%rd4, %rd35, %rd53;
	mul.wide.u32 	%rd54, %r1, 4;
	add.s64 	%rd5, %rd36, %rd54;
	and.b32  	%r5, %r2, 7;
	mul.wide.u32 	%rd55, %r2, 384;
	add.s64 	%rd56, %rd35, %rd55;
	add.s64 	%rd57, %rd56, %rd54;
	add.s64 	%rd58, %rd56, %rd50;
	add.s64 	%rd6, %rd37, %rd50;
	add.s64 	%rd7, %rd57, 1536;
	add.s64 	%rd8, %rd58, 2304;
	add.s64 	%rd9, %rd38, %rd50;
	mad.lo.s32 	%r41, %r40, 96, %r1;
	mul.wide.u32 	%rd59, %r41, 4;
	add.s64 	%rd10, %rd39, %rd59;
	add.s64 	%rd11, %rd39, %rd54;
	cvta.to.global.u64 	%rd12, %rd25;
	cvta.to.global.u64 	%rd13, %rd83;
	mov.b32 	%r90, 9;
$L__BB0_2:
	setp.ne.s32 	%p3, %r3, 0;
	ld.global.f32 	%f112, [%rd3];
	ld.shared.f32 	%f113, [%r4];
	fma.rn.f32 	%f114, %f112, %f113, 0f00000000;
	ld.shared.f32 	%f115, [%r4+384];
	fma.rn.f32 	%f116, %f112, %f115, %f114;
	ld.shared.f32 	%f117, [%r4+768];
	fma.rn.f32 	%f118, %f112, %f117, %f116;
	ld.shared.f32 	%f119, [%r4+1152];
	fma.rn.f32 	%f120, %f112, %f119, %f118;
	ld.shared.f32 	%f121, [%r4+1536];
	fma.rn.f32 	%f122, %f112, %f121, %f120;
	ld.shared.f32 	%f123, [%r4+1920];
	fma.rn.f32 	%f124, %f112, %f123, %f122;
	ld.shared.f32 	%f125, [%r4+2304];
	fma.rn.f32 	%f126, %f112, %f125, %f124;
	ld.shared.f32 	%f127, [%r4+2688];
	fma.rn.f32 	%f128, %f112, %f127, %f126;
	ld.shared.f32 	%f129, [%r4+3072];
	fma.rn.f32 	%f130, %f112, %f129, %f128;
	ld.shared.f32 	%f131, [%r4+3456];
	fma.rn.f32 	%f132, %f112, %f131, %f130;
	ld.shared.f32 	%f133, [%r4+3840];
	fma.rn.f32 	%f134, %f112, %f133, %f132;
	ld.shared.f32 	%f135, [%r4+4224];
	fma.rn.f32 	%f136, %f112, %f135, %f134;
	ld.shared.f32 	%f137, [%r4+4608];
	fma.rn.f32 	%f138, %f112, %f137, %f136;
	ld.shared.f32 	%f139, [%r4+4992];
	fma.rn.f32 	%f140, %f112, %f139, %f138;
	ld.shared.f32 	%f141, [%r4+5376];
	fma.rn.f32 	%f142, %f112, %f141, %f140;
	ld.shared.f32 	%f143, [%r4+5760];
	fma.rn.f32 	%f144, %f112, %f143, %f142;
	ld.shared.f32 	%f145, [%r4+6144];
	fma.rn.f32 	%f146, %f112, %f145, %f144;
	ld.shared.f32 	%f147, [%r4+6528];
	fma.rn.f32 	%f148, %f112, %f147, %f146;
	ld.shared.f32 	%f149, [%r4+6912];
	fma.rn.f32 	%f150, %f112, %f149, %f148;
	ld.shared.f32 	%f151, [%r4+7296];
	fma.rn.f32 	%f152, %f112, %f151, %f150;
	ld.shared.f32 	%f153, [%r4+7680];
	fma.rn.f32 	%f154, %f112, %f153, %f152;
	ld.shared.f32 	%f155, [%r4+8064];
	fma.rn.f32 	%f156, %f112, %f155, %f154;
	ld.shared.f32 	%f157, [%r4+8448];
	fma.rn.f32 	%f158, %f112, %f157, %f156;
	ld.shared.f32 	%f159, [%r4+8832];
	fma.rn.f32 	%f160, %f112, %f159, %f158;
	ld.shared.f32 	%f161, [%r4+9216];
	fma.rn.f32 	%f162, %f112, %f161, %f160;
	ld.shared.f32 	%f163, [%r4+9600];
	fma.rn.f32 	%f164, %f112, %f163, %f162;
	ld.shared.f32 	%f165, [%r4+9984];
	fma.rn.f32 	%f166, %f112, %f165, %f164;
	ld.shared.f32 	%f167, [%r4+10368];
	fma.rn.f32 	%f168, %f112, %f167, %f166;
	ld.shared.f32 	%f169, [%r4+10752];
	fma.rn.f32 	%f170, %f112, %f169, %f168;
	ld.shared.f32 	%f171, [%r4+11136];
	fma.rn.f32 	%f172, %f112, %f171, %f170;
	ld.shared.f32 	%f173, [%r4+11520];
	fma.rn.f32 	%f174, %f112, %f173, %f172;
	ld.shared.f32 	%f175, [%r4+11904];
	fma.rn.f32 	%f176, %f112, %f175, %f174;
	ld.shared.f32 	%f177, [%r4+12288];
	fma.rn.f32 	%f178, %f112, %f177, %f176;
	ld.shared.f32 	%f179, [%r4+12672];
	fma.rn.f32 	%f180, %f112, %f179, %f178;
	ld.shared.f32 	%f181, [%r4+13056];
	fma.rn.f32 	%f182, %f112, %f181, %f180;
	ld.shared.f32 	%f183, [%r4+13440];
	fma.rn.f32 	%f184, %f112, %f183, %f182;
	ld.shared.f32 	%f185, [%r4+13824];
	fma.rn.f32 	%f186, %f112, %f185, %f184;
	ld.shared.f32 	%f187, [%r4+14208];
	fma.rn.f32 	%f188, %f112, %f187, %f186;
	ld.shared.f32 	%f189, [%r4+14592];
	fma.rn.f32 	%f190, %f112, %f189, %f188;
	ld.shared.f32 	%f191, [%r4+14976];
	fma.rn.f32 	%f192, %f112, %f191, %f190;
	ld.shared.f32 	%f193, [%r4+15360];
	fma.rn.f32 	%f194, %f112, %f193, %f192;
	ld.shared.f32 	%f195, [%r4+15744];
	fma.rn.f32 	%f196, %f112, %f195, %f194;
	ld.shared.f32 	%f197, [%r4+16128];
	fma.rn.f32 	%f198, %f112, %f197, %f196;
	ld.shared.f32 	%f199, [%r4+16512];
	fma.rn.f32 	%f200, %f112, %f199, %f198;
	ld.shared.f32 	%f201, [%r4+16896];
	fma.rn.f32 	%f202, %f112, %f201, %f200;
	ld.shared.f32 	%f203, [%r4+17280];
	fma.rn.f32 	%f204, %f112, %f203, %f202;
	ld.shared.f32 	%f205, [%r4+17664];
	fma.rn.f32 	%f206, %f112, %f205, %f204;
	ld.shared.f32 	%f207, [%r4+18048];
	fma.rn.f32 	%f208, %f112, %f207, %f206;
	ld.shared.f32 	%f209, [%r4+18432];
	fma.rn.f32 	%f210, %f112, %f209, %f208;
	ld.shared.f32 	%f211, [%r4+18816];
	fma.rn.f32 	%f212, %f112, %f211, %f210;
	ld.shared.f32 	%f213, [%r4+19200];
	fma.rn.f32 	%f214, %f112, %f213, %f212;
	ld.shared.f32 	%f215, [%r4+19584];
	fma.rn.f32 	%f216, %f112, %f215, %f214;
	ld.shared.f32 	%f217, [%r4+19968];
	fma.rn.f32 	%f218, %f112, %f217, %f216;
	ld.shared.f32 	%f219, [%r4+20352];
	fma.rn.f32 	%f220, %f112, %f219, %f218;
	ld.shared.f32 	%f221, [%r4+20736];
	fma.rn.f32 	%f222, %f112, %f221, %f220;
	ld.shared.f32 	%f223, [%r4+21120];
	fma.rn.f32 	%f224, %f112, %f223, %f222;
	ld.shared.f32 	%f225, [%r4+21504];
	fma.rn.f32 	%f226, %f112, %f225, %f224;
	ld.shared.f32 	%f227, [%r4+21888];
	fma.rn.f32 	%f228, %f112, %f227, %f226;
	ld.shared.f32 	%f229, [%r4+22272];
	fma.rn.f32 	%f230, %f112, %f229, %f228;
	ld.shared.f32 	%f231, [%r4+22656];
	fma.rn.f32 	%f232, %f112, %f231, %f230;
	ld.shared.f32 	%f233, [%r4+23040];
	fma.rn.f32 	%f234, %f112, %f233, %f232;
	ld.shared.f32 	%f235, [%r4+23424];
	fma.rn.f32 	%f236, %f112, %f235, %f234;
	ld.shared.f32 	%f237, [%r4+23808];
	fma.rn.f32 	%f238, %f112, %f237, %f236;
	ld.shared.f32 	%f239, [%r4+24192];
	fma.rn.f32 	%f240, %f112, %f239, %f238;
	ld.shared.f32 	%f241, [%r4+24576];
	fma.rn.f32 	%f242, %f112, %f241, %f240;
	ld.shared.f32 	%f243, [%r4+24960];
	fma.rn.f32 	%f244, %f112, %f243, %f242;
	ld.shared.f32 	%f245, [%r4+25344];
	fma.rn.f32 	%f246, %f112, %f245, %f244;
	ld.shared.f32 	%f247, [%r4+25728];
	fma.rn.f32 	%f248, %f112, %f247, %f246;
	ld.shared.f32 	%f249, [%r4+26112];
	fma.rn.f32 	%f250, %f112, %f249, %f248;
	ld.shared.f32 	%f251, [%r4+26496];
	fma.rn.f32 	%f252, %f112, %f251, %f250;
	ld.shared.f32 	%f253, [%r4+26880];
	fma.rn.f32 	%f254, %f112, %f253, %f252;
	ld.shared.f32 	%f255, [%r4+27264];
	fma.rn.f32 	%f256, %f112, %f255, %f254;
	ld.shared.f32 	%f257, [%r4+27648];
	fma.rn.f32 	%f258, %f112, %f257, %f256;
	ld.shared.f32 	%f259, [%r4+28032];
	fma.rn.f32 	%f260, %f112, %f259, %f258;
	ld.shared.f32 	%f261, [%r4+28416];
	fma.rn.f32 	%f262, %f112, %f261, %f260;
	ld.shared.f32 	%f263, [%r4+28800];
	fma.rn.f32 	%f264, %f112, %f263, %f262;
	ld.shared.f32 	%f265, [%r4+29184];
	fma.rn.f32 	%f266, %f112, %f265, %f264;
	ld.shared.f32 	%f267, [%r4+29568];
	fma.rn.f32 	%f268, %f112, %f267, %f266;
	ld.shared.f32 	%f269, [%r4+29952];
	fma.rn.f32 	%f270, %f112, %f269, %f268;
	ld.shared.f32 	%f271, [%r4+30336];
	fma.rn.f32 	%f272, %f112, %f271, %f270;
	ld.shared.f32 	%f273, [%r4+30720];
	fma.rn.f32 	%f274, %f112, %f273, %f272;
	ld.shared.f32 	%f275, [%r4+31104];
	fma.rn.f32 	%f276, %f112, %f275, %f274;
	ld.shared.f32 	%f277, [%r4+31488];
	fma.rn.f32 	%f278, %f112, %f277, %f276;
	ld.shared.f32 	%f279, [%r4+31872];
	fma.rn.f32 	%f280, %f112, %f279, %f278;
	ld.shared.f32 	%f281, [%r4+32256];
	fma.rn.f32 	%f282, %f112, %f281, %f280;
	ld.shared.f32 	%f283, [%r4+32640];
	fma.rn.f32 	%f284, %f112, %f283, %f282;
	ld.shared.f32 	%f285, [%r4+33024];
	fma.rn.f32 	%f286, %f112, %f285, %f284;
	ld.shared.f32 	%f287, [%r4+33408];
	fma.rn.f32 	%f288, %f112, %f287, %f286;
	ld.shared.f32 	%f289, [%r4+33792];
	fma.rn.f32 	%f290, %f112, %f289, %f288;
	ld.shared.f32 	%f291, [%r4+34176];
	fma.rn.f32 	%f292, %f112, %f291, %f290;
	ld.shared.f32 	%f293, [%r4+34560];
	fma.rn.f32 	%f294, %f112, %f293, %f292;
	ld.shared.f32 	%f295, [%r4+34944];
	fma.rn.f32 	%f296, %f112, %f295, %f294;
	ld.shared.f32 	%f297, [%r4+35328];
	fma.rn.f32 	%f298, %f112, %f297, %f296;
	ld.shared.f32 	%f299, [%r4+35712];
	fma.rn.f32 	%f300, %f112, %f299, %f298;
	ld.shared.f32 	%f301, [%r4+36096];
	fma.rn.f32 	%f302, %f112, %f301, %f300;
	ld.shared.f32 	%f303, [%r4+36480];
	fma.rn.f32 	%f304, %f112, %f303, %f302;
	st.global.f32 	[%rd4], %f304;
	membar.gl;
	@%p3 bra 	$L__BB0_4;
	ld.global.f32 	%f305, [%rd4+384];
	ld.global.f32 	%f306, [%rd4];
	add.f32 	%f307, %f305, %f306;
	ld.global.f32 	%f308, [%rd5];
	add.f32 	%f309, %f307, %f308;
	st.global.f32 	[%rd4], %f309;
$L__BB0_4:
	setp.ne.s32 	%p4, %r5, 0;
	membar.gl;
	@%p4 bra 	$L__BB0_27;
	ld.global.f32 	%f310, [%rd6];
	ld.global.f32 	%f311, [%rd7];
	add.f32 	%f312, %f311, 0f3F800000;
	fma.rn.f32 	%f313, %f312, 0fBBBB989D, 0f3F000000;
	cvt.sat.f32.f32 	%f314, %f313;
	mov.f32 	%f315, 0f4B400001;
	mov.f32 	%f316, 0f437C0000;
	fma.rm.f32 	%f317, %f314, %f316, %f315;
	add.f32 	%f318, %f317, 0fCB40007F;
	neg.f32 	%f319, %f318;
	fma.rn.f32 	%f320, %f312, 0fBFB8AA3B, %f319;
	fma.rn.f32 	%f321, %f312, 0fB2A57060, %f320;
	mov.b32 	%r42, %f317;
	shl.b32 	%r43, %r42, 23;
	mov.b32 	%f322, %r43;
	ex2.approx.ftz.f32 	%f323, %f321;
	fma.rn.f32 	%f324, %f323, %f322, 0f3F800000;
	rcp.rn.f32 	%f325, %f324;
	mul.f32 	%f1, %f310, %f325;
	ld.global.f32 	%f326, [%rd7+-1536];
	fma.rn.f32 	%f327, %f326, 0fBBBB989D, 0f3F000000;
	cvt.sat.f32.f32 	%f328, %f327;
	fma.rm.f32 	%f329, %f328, %f316, %f315;
	add.f32 	%f330, %f329, 0fCB40007F;
	neg.f32 	%f331, %f330;
	fma.rn.f32 	%f332, %f326, 0fBFB8AA3B, %f331;
	fma.rn.f32 	%f333, %f326, 0fB2A57060, %f332;
	mov.b32 	%r44, %f329;
	shl.b32 	%r45, %r44, 23;
	mov.b32 	%f334, %r45;
	ex2.approx.ftz.f32 	%f335, %f333;
	fma.rn.f32 	%f2, %f335, %f334, 0f3F800000;
	ld.global.f32 	%f3, [%rd7+-768];
	mul.f32 	%f336, %f3, 0f3F22F983;
	cvt.rni.s32.f32 	%r94, %f336;
	cvt.rn.f32.s32 	%f337, %r94;
	fma.rn.f32 	%f338, %f337, 0fBFC90FDA, %f3;
	fma.rn.f32 	%f339, %f337, 0fB3A22168, %f338;
	fma.rn.f32 	%f392, %f337, 0fA7C234C5, %f339;
	abs.f32 	%f5, %f3;
	setp.ltu.f32 	%p5, %f5, 0f47CE4780;
	@%p5 bra 	$L__BB0_13;
	setp.neu.f32 	%p6, %f5, 0f7F800000;
	@%p6 bra 	$L__BB0_8;
	mov.f32 	%f342, 0f00000000;
	mul.rn.f32 	%f392, %f3, %f342;
	mov.b32 	%r94, 0;
	bra.uni 	$L__BB0_13;
$L__BB0_8:
	mov.b32 	%r8, %f3;
	shl.b32 	%r47, %r8, 8;
	or.b32  	%r9, %r47, -2147483648;
	mov.b64 	%rd86, 0;
	mov.b32 	%r91, 0;
	mov.u64 	%rd84, __cudart_i2opi_f;
	mov.u64 	%rd85, %rd2;
$L__BB0_9:
	.pragma "nounroll";
	ld.global.nc.u32 	%r48, [%rd84];
	mad.wide.u32 	%rd62, %r48, %r9, %rd86;
	shr.u64 	%rd86, %rd62, 32;
	st.local.u32 	[%rd85], %rd62;
	add.s32 	%r91, %r91, 1;
	add.s64 	%rd85, %rd85, 4;
	add.s64 	%rd84, %rd84, 4;
	setp.ne.s32 	%p7, %r91, 6;
	@%p7 bra 	$L__BB0_9;
	shr.u32 	%r49, %r8, 23;
	st.local.u32 	[%rd2+24], %rd86;
	and.b32  	%r12, %r49, 31;
	and.b32  	%r50, %r49, 224;
	add.s32 	%r51, %r50, -128;
	shr.u32 	%r52, %r51, 5;
	mul.wide.u32 	%rd63, %r52, 4;
	sub.s64 	%rd20, %rd2, %rd63;
	ld.local.u32 	%r92, [%rd20+24];
	ld.local.u32 	%r93, [%rd20+20];
	setp.eq.s32 	%p8, %r12, 0;
	@%p8 bra 	$L__BB0_12;
	shf.l.wrap.b32 	%r92, %r93, %r92, %r12;
	ld.local.u32 	%r53, [%rd20+16];
	shf.l.wrap.b32 	%r93, %r53, %r93, %r12;
$L__BB0_12:
	shr.u32 	%r54, %r92, 30;
	shf.l.wrap.b32 	%r55, %r93, %r92, 2;
	shl.b32 	%r56, %r93, 2;
	shr.u32 	%r57, %r55, 31;
	add.s32 	%r58, %r57, %r54;
	neg.s32 	%r59, %r58;
	setp.lt.s32 	%p9, %r8, 0;
	selp.b32 	%r94, %r59, %r58, %p9;
	xor.b32  	%r60, %r55, %r8;
	shr.s32 	%r61, %r55, 31;
	xor.b32  	%r62, %r61, %r55;
	xor.b32  	%r63, %r61, %r56;
	cvt.u64.u32 	%rd64, %r62;
	shl.b64 	%rd65, %rd64, 32;
	cvt.u64.u32 	%rd66, %r63;
	or.b64  	%rd67, %rd65, %rd66;
	cvt.rn.f64.s64 	%fd1, %rd67;
	mul.f64 	%fd2, %fd1, 0d3BF921FB54442D19;
	cvt.rn.f32.f64 	%f340, %fd2;
	neg.f32 	%f341, %f340;
	setp.lt.s32 	%p10, %r60, 0;
	selp.f32 	%f392, %f341, %f340, %p10;
$L__BB0_13:
	mul.f32 	%f343, %f392, %f392;
	fma.rn.f32 	%f344, %f343, 0f3C190000, 0f3B560000;
	fma.rn.f32 	%f345, %f344, %f343, 0f3CC70000;
	fma.rn.f32 	%f346, %f345, %f343, 0f3D5B0000;
	fma.rn.f32 	%f347, %f346, %f343, 0f3E089438;
	fma.rn.f32 	%f348, %f347, %f343, 0f3EAAAA88;
	mul.rn.f32 	%f349, %f343, %f392;
	fma.rn.f32 	%f350, %f348, %f349, %f392;
	abs.f32 	%f351, %f392;
	setp.eq.f32 	%p11, %f351, 0f3A00B43C;
	selp.f32 	%f352, %f392, %f350, %p11;
	and.b32  	%r65, %r94, 1;
	setp.eq.b32 	%p12, %r65, 1;
	neg.f32 	%f353, %f352;
	rcp.approx.ftz.f32 	%f354, %f353;
	selp.f32 	%f355, %f354, %f352, %p12;
	rcp.rn.f32 	%f356, %f2;
	fma.rn.f32 	%f9, %f356, %f355, %f1;
	st.global.f32 	[%rd6], %f9;
	mul.f32 	%f357, %f9, 0f3F22F983;
	cvt.rni.s32.f32 	%r98, %f357;
	cvt.rn.f32.s32 	%f358, %r98;
	fma.rn.f32 	%f359, %f358, 0fBFC90FDA, %f9;
	fma.rn.f32 	%f360, %f358, 0fB3A22168, %f359;
	fma.rn.f32 	%f393, %f358, 0fA7C234C5, %f360;
	abs.f32 	%f11, %f9;
	setp.ltu.f32 	%p13, %f11, 0f47CE4780;
	@%p13 bra 	$L__BB0_21;
	setp.neu.f32 	%p14, %f11, 0f7F800000;
	@%p14 bra 	$L__BB0_16;
	mov.f32 	%f363, 0f00000000;
	mul.rn.f32 	%f393, %f9, %f363;
	mov.b32 	%r98, 0;
	bra.uni 	$L__BB0_21;
$L__BB0_16:
	mov.b32 	%r22, %f9;
	shl.b32 	%r67, %r22, 8;
	or.b32  	%r23, %r67, -2147483648;
	mov.b64 	%rd87, 0;
	mov.b32 	%r95, 0;
$L__BB0_17:
	.pragma "nounroll";
	mul.wide.u32 	%rd69, %r95, 4;
	mov.u64 	%rd70, __cudart_i2opi_f;
	add.s64 	%rd71, %rd70, %rd69;
	ld.global.nc.u32 	%r68, [%rd71];
	mad.wide.u32 	%rd72, %r68, %r23, %rd87;
	shr.u64 	%rd87, %rd72, 32;
	add.s64 	%rd73, %rd1, %rd69;
	st.local.u32 	[%rd73], %rd72;
	add.s32 	%r95, %r95, 1;
	setp.ne.s32 	%p15, %r95, 6;
	@%p15 bra 	$L__BB0_17;
	shr.u32 	%r69, %r22, 23;
	st.local.u32 	[%rd1+24], %rd87;
	and.b32  	%r26, %r69, 31;
	and.b32  	%r70, %r69, 224;
	add.s32 	%r71, %r70, -128;
	shr.u32 	%r72, %r71, 5;
	mul.wide.u32 	%rd74, %r72, 4;
	sub.s64 	%rd23, %rd1, %rd74;
	ld.local.u32 	%r96, [%rd23+24];
	ld.local.u32 	%r97, [%rd23+20];
	setp.eq.s32 	%p16, %r26, 0;
	@%p16 bra 	$L__BB0_20;
	shf.l.wrap.b32 	%r96, %r97, %r96, %r26;
	ld.local.u32 	%r73, [%rd23+16];
	shf.l.wrap.b32 	%r97, %r73, %r97, %r26;
$L__BB0_20:
	shr.u32 	%r74, %r96, 30;
	shf.l.wrap.b32 	%r75, %r97, %r96, 2;
	shl.b32 	%r76, %r97, 2;
	shr.u32 	%r77, %r75, 31;
	add.s32 	%r78, %r77, %r74;
	neg.s32 	%r79, %r78;
	setp.lt.s32 	%p17, %r22, 0;
	selp.b32 	%r98, %r79, %r78, %p17;
	xor.b32  	%r80, %r75, %r22;
	shr.s32 	%r81, %r75, 31;
	xor.b32  	%r82, %r81, %r75;
	xor.b32  	%r83, %r81, %r76;
	cvt.u64.u32 	%rd75, %r82;
	shl.b64 	%rd76, %rd75, 32;
	cvt.u64.u32 	%rd77, %r83;
	or.b64  	%rd78, %rd76, %rd77;
	cvt.rn.f64.s64 	%fd3, %rd78;
	mul.f64 	%fd4, %fd3, 0d3BF921FB54442D19;
	cvt.rn.f32.f64 	%f361, %fd4;
	neg.f32 	%f362, %f361;
	setp.lt.s32 	%p18, %r80, 0;
	selp.f32 	%f393, %f362, %f361, %p18;
$L__BB0_21:
	setp.ne.s32 	%p19, %r2, 0;
	mul.f32 	%f364, %f393, %f393;
	fma.rn.f32 	%f365, %f364, 0f3C190000, 0f3B560000;
	fma.rn.f32 	%f366, %f365, %f364, 0f3CC70000;
	fma.rn.f32 	%f367, %f366, %f364, 0f3D5B0000;
	fma.rn.f32 	%f368, %f367, %f364, 0f3E089438;
	fma.rn.f32 	%f369, %f368, %f364, 0f3EAAAA88;
	mul.rn.f32 	%f370, %f364, %f393;
	fma.rn.f32 	%f371, %f369, %f370, %f393;
	abs.f32 	%f372, %f393;
	setp.eq.f32 	%p20, %f372, 0f3A00B43C;
	selp.f32 	%f373, %f393, %f371, %p20;
	and.b32  	%r85, %r98, 1;
	setp.eq.b32 	%p21, %r85, 1;
	neg.f32 	%f374, %f373;
	rcp.approx.ftz.f32 	%f375, %f374;
	selp.f32 	%f376, %f375, %f373, %p21;
	ld.global.f32 	%f377, [%rd8];
	fma.rn.f32 	%f378, %f377, 0fBBBB989D, 0f3F000000;
	cvt.sat.f32.f32 	%f379, %f378;
	mov.f32 	%f380, 0f4B400001;
	mov.f32 	%f381, 0f437C0000;
	fma.rm.f32 	%f382, %f379, %f381, %f380;
	add.f32 	%f383, %f382, 0fCB40007F;
	neg.f32 	%f384, %f383;
	fma.rn.f32 	%f385, %f377, 0fBFB8AA3B, %f384;
	fma.rn.f32 	%f386, %f377, 0fB2A57060, %f385;
	mov.b32 	%r86, %f382;
	shl.b32 	%r87, %r86, 23;
	mov.b32 	%f387, %r87;
	ex2.approx.ftz.f32 	%f388, %f386;
	fma.rn.f32 	%f389, %f388, %f387, 0f3F800000;
	rcp.rn.f32 	%f390, %f389;
	mul.f32 	%f15, %f376, %f390;
	st.global.f32 	[%rd9], %f15;
	@%p19 bra 	$L__BB0_23;
	mad.lo.s32 	%r89, %r90, 96, %r1;
	mul.wide.u32 	%rd81, %r89, 4;
	add.s64 	%rd82, %rd13, %rd81;
	ld.global.f32 	%f391, [%rd82];
	st.global.f32 	[%rd11], %f391;
	bra.uni 	$L__BB0_27;
$L__BB0_23:
	setp.gt.u32 	%p22, %r2, 71;
	@%p22 bra 	$L__BB0_25;
	st.global.f32 	[%rd10+384], %f15;
	bra.uni 	$L__BB0_27;
$L__BB0_25:
	setp.ne.s32 	%p23, %r2, 72;
	@%p23 bra 	$L__BB0_27;
	mad.lo.s32 	%r88, %r90, 96, %r1;
	mul.wide.u32 	%rd79, %r88, 4;
	add.s64 	%rd80, %rd12, %rd79;
	st.global.f32 	[%rd80+-3456], %f15;
$L__BB0_27:
	membar.gl;
	add.s32 	%r90, %r90, 1;
	setp.ne.s32 	%p24, %r90, 91;
	@%p24 bra 	$L__BB0_2;
$L__BB0_28:
	ret;

}
	// .globl	_Z23lstm_wavefront_magic_v2PfS_S_S_S_S_S_S_S_
.visible .entry _Z23lstm_wavefront_magic_v2PfS_S_S_S_S_S_S_S_(
	.param .u64 .ptr .align 1 _Z23lstm_wavefront_magic_v2PfS_S_S_S_S_S_S_S__param_0,
	.param .u64 .ptr .align 1 _Z23lstm_wavefront_magic_v2PfS_S_S_S_S_S_S_S__param_1,
	.param .u64 .ptr .align 1 _Z23lstm_wavefront_magic_v2PfS_S_S_S_S_S_S_S__param_2,
	.param .u64 .ptr .align 1 _Z23lstm_wavefront_magic_v2PfS_S_S_S_S_S_S_S__param_3,
	.param .u64 .ptr .align 1 _Z23lstm_wavefront_magic_v2PfS_S_S_S_S_S_S_S__param_4,
	.param .u64 .ptr .align 1 _Z23lstm_wavefront_magic_v2PfS_S_S_S_S_S_S_S__param_5,
	.param .u64 .ptr .align 1 _Z23lstm_wavefront_magic_v2PfS_S_S_S_S_S_S_S__param_6,
	.param .u64 .ptr .align 1 _Z23lstm_wavefront_magic_v2PfS_S_S_S_S_S_S_S__param_7,
	.param .u64 .ptr .align 1 _Z23lstm_wavefront_magic_v2PfS_S_S_S_S_S_S_S__param_8
)
{
	.local .align 4 .b8 	__local_depot1[28];
	.reg .b64 	%SP;
	.reg .b64 	%SPL;
	.reg .pred 	%p<22>;
	.reg .b32 	%r<118>;
	.reg .b32 	%f<518>;
	.reg .b64 	%rd<90>;
	.reg .b64 	%fd<5>;

	mov.u64 	%SPL, __local_depot1;
	ld.param.u64 	%rd33, [_Z23lstm_wavefront_magic_v2PfS_S_S_S_S_S_S_S__param_0];
	ld.param.u64 	%rd30, [_Z23lstm_wavefront_magic_v2PfS_S_S_S_S_S_S_S__param_1];
	ld.param.u64 	%rd31, [_Z23lstm_wavefront_magic_v2PfS_S_S_S_S_S_S_S__param_2];
	ld.param.u64 	%rd34, [_Z23lstm_wavefront_magic_v2PfS_S_S_S_S_S_S_S__param_3];
	ld.param.u64 	%rd35, [_Z23lstm_wavefront_magic_v2PfS_S_S_S_S_S_S_S__param_4];
	ld.param.u64 	%rd36, [_Z23lstm_wavefront_magic_v2PfS_S_S_S_S_S_S_S__param_5];
	ld.param.u64 	%rd37, [_Z23lstm_wavefront_magic_v2PfS_S_S_S_S_S_S_S__param_6];
	ld.param.u64 	%rd32, [_Z23lstm_wavefront_magic_v2PfS_S_S_S_S_S_S_S__param_7];
	ld.param.u64 	%rd38, [_Z23lstm_wavefront_magic_v2PfS_S_S_S_S_S_S_S__param_8];
	cvta.to.global.u64 	%rd1, %rd34;
	cvta.to.global.u64 	%rd2, %rd35;
	cvta.to.global.u64 	%rd3, %rd33;
	cvta.to.global.u64 	%rd4, %rd38;
	add.u64 	%rd5, %SPL, 0;
	add.u64 	%rd6, %SPL, 0;
	mov.u32 	%r39, %ctaid.x;
	and.b32  	%r40, %r39, 1;
	setp.eq.b32 	%p1, %r40, 1;
	selp.b64 	%rd41, %rd37, %rd36, %p1;
	cvta.to.global.u64 	%rd7, %rd41;
	selp.b64 	%rd8, %rd1, %rd2, %p1;
	cvt.u64.u32 	%rd9, %r39;
	mul.wide.u32 	%rd42, %r39, 9216;
	mov.u32 	%r41, %tid.x;
	cvt.u64.u32 	%rd10, %r41;
	or.b64  	%rd11, %rd42, %rd10;
	mov.b32 	%r107, 0;
	cvt.u32.u64 	%r42, %rd10;
	mov.u32 	%r46, shared_weight;
$L__BB1_1:
	mul.lo.s32 	%r43, %r107, 96;
	cvt.u64.u32 	%rd43, %r43;
	add.s64 	%rd44, %rd11, %rd43;
	shl.b64 	%rd45, %rd44, 2;
	add.s64 	%rd46, %rd7, %rd45;
	ld.global.f32 	%f17, [%rd46];
	add.s32 	%r44, %r43, %r42;
	shl.b32 	%r45, %r44, 2;
	add.s32 	%r47, %r46, %r45;
	st.shared.f32 	[%r47], %f17;
	ld.global.f32 	%f18, [%rd46+384];
	st.shared.f32 	[%r47+384], %f18;
	ld.global.f32 	%f19, [%rd46+768];
	st.shared.f32 	[%r47+768], %f19;
	ld.global.f32 	%f20, [%rd46+1152];
	st.shared.f32 	[%r47+1152], %f20;
	ld.global.f32 	%f21, [%rd46+1536];
	st.shared.f32 	[%r47+1536], %f21;
	ld.global.f32 	%f22, [%rd46+1920];
	st.shared.f32 	[%r47+1920], %f22;
	ld.global.f32 	%f23, [%rd46+2304];
	st.shared.f32 	[%r47+2304], %f23;
	ld.global.f32 	%f24, [%rd46+2688];
	st.shared.f32 	[%r47+2688], %f24;
	ld.global.f32 	%f25, [%rd46+3072];
	st.shared.f32 	[%r47+3072], %f25;
	ld.global.f32 	%f26, [%rd46+3456];
	st.shared.f32 	[%r47+3456], %f26;
	ld.global.f32 	%f27, [%rd46+3840];
	st.shared.f32 	[%r47+3840], %f27;
	ld.global.f32 	%f28, [%rd46+4224];
	st.shared.f32 	[%r47+4224], %f28;
	ld.global.f32 	%f29, [%rd46+4608];
	st.shared.f32 	[%r47+4608], %f29;
	ld.global.f32 	%f30, [%rd46+4992];
	st.shared.f32 	[%r47+4992], %f30;
	ld.global.f32 	%f31, [%rd46+5376];
	st.shared.f32 	[%r47+5376], %f31;
	ld.global.f32 	%f32, [%rd46+5760];
	st.shared.f32 	[%r47+5760], %f32;
	add.s32 	%r107, %r107, 16;
	setp.ne.s32 	%p2, %r107, 96;
	@%p2 bra 	$L__BB1_1;
	cvt.u32.u64 	%r49, %rd9;
	bar.sync 	0;
	shr.u32 	%r50, %r49, 3;
	mul.wide.u32 	%rd47, %r50, 96;
	add.s64 	%rd48, %rd47, %rd10;
	shl.b64 	%rd49, %rd48, 2;
	add.s64 	%rd12, %rd8, %rd49;
	cvta.to.global.u64 	%rd50, %rd32;
	shl.b64 	%rd51, %rd10, 2;
	add.s64 	%rd13, %rd50, %rd51;
	add.s64 	%rd14, %rd2, %rd51;
	add.s64 	%rd15, %rd1, %rd51;
	add.s64 	%rd16, %rd4, %rd51;
	cvta.to.global.u64 	%rd17, %rd30;
	cvta.to.global.u64 	%rd18, %rd31;
	mov.f32 	%f515, 0f00000000;
	mov.b32 	%r108, 9;
	shl.b32 	%r53, %r42, 2;
$L__BB1_3:
	setp.ne.s32 	%p3, %r49, 0;
	ld.global.f32 	%f34, [%rd12];
	mov.u32 	%r54, shared_weight;
	add.s32 	%r55, %r54, %r53;
	ld.shared.f32 	%f35, [%r55];
	fma.rn.f32 	%f36, %f34, %f35, %f515;
	ld.shared.f32 	%f37, [%r55+384];
	fma.rn.f32 	%f38, %f34, %f37, %f36;
	ld.shared.f32 	%f39, [%r55+768];
	fma.rn.f32 	%f40, %f34, %f39, %f38;
	ld.shared.f32 	%f41, [%r55+1152];
	fma.rn.f32 	%f42, %f34, %f41, %f40;
	ld.shared.f32 	%f43, [%r55+1536];
	fma.rn.f32 	%f44, %f34, %f43, %f42;
	ld.shared.f32 	%f45, [%r55+1920];
	fma.rn.f32 	%f46, %f34, %f45, %f44;
	ld.shared.f32 	%f47, [%r55+2304];
	fma.rn.f32 	%f48, %f34, %f47, %f46;
	ld.shared.f32 	%f49, [%r55+2688];
	fma.rn.f32 	%f50, %f34, %f49, %f48;
	ld.shared.f32 	%f51, [%r55+3072];
	fma.rn.f32 	%f52, %f34, %f51, %f50;
	ld.shared.f32 	%f53, [%r55+3456];
	fma.rn.f32 	%f54, %f34, %f53, %f52;
	ld.shared.f32 	%f55, [%r55+3840];
	fma.rn.f32 	%f56, %f34, %f55, %f54;
	ld.shared.f32 	%f57, [%r55+4224];
	fma.rn.f32 	%f58, %f34, %f57, %f56;
	ld.shared.f32 	%f59, [%r55+4608];
	fma.rn.f32 	%f60, %f34, %f59, %f58;
	ld.shared.f32 	%f61, [%r55+4992];
	fma.rn.f32 	%f62, %f34, %f61, %f60;
	ld.shared.f32 	%f63, [%r55+5376];
	fma.rn.f32 	%f64, %f34, %f63, %f62;
	ld.shared.f32 	%f65, [%r55+5760];
	fma.rn.f32 	%f66, %f34, %f65, %f64;
	ld.shared.f32 	%f67, [%r55+6144];
	fma.rn.f32 	%f68, %f34, %f67, %f66;
	ld.shared.f32 	%f69, [%r55+6528];
	fma.rn.f32 	%f70, %f34, %f69, %f68;
	ld.shared.f32 	%f71, [%r55+6912];
	fma.rn.f32 	%f72, %f34, %f71, %f70;
	ld.shared.f32 	%f73, [%r55+7296];
	fma.rn.f32 	%f74, %f34, %f73, %f72;
	ld.shared.f32 	%f75, [%r55+7680];
	fma.rn.f32 	%f76, %f34, %f75, %f74;
	ld.shared.f32 	%f77, [%r55+8064];
	fma.rn.f32 	%f78, %f34, %f77, %f76;
	ld.shared.f32 	%f79, [%r55+8448];
	fma.rn.f32 	%f80, %f34, %f79, %f78;
	ld.shared.f32 	%f81, [%r55+8832];
	fma.rn.f32 	%f82, %f34, %f81, %f80;
	ld.shared.f32 	%f83, [%r55+9216];
	fma.rn.f32 	%f84, %f34, %f83, %f82;
	ld.shared.f32 	%f85, [%r55+9600];
	fma.rn.f32 	%f86, %f34, %f85, %f84;
	ld.shared.f32 	%f87, [%r55+9984];
	fma.rn.f32 	%f88, %f34, %f87, %f86;
	ld.shared.f32 	%f89, [%r55+10368];
	fma.rn.f32 	%f90, %f34, %f89, %f88;
	ld.shared.f32 	%f91, [%r55+10752];
	fma.rn.f32 	%f92, %f34, %f91, %f90;
	ld.shared.f32 	%f93, [%r55+11136];
	fma.rn.f32 	%f94, %f34, %f93, %f92;
	ld.shared.f32 	%f95, [%r55+11520];
	fma.rn.f32 	%f96, %f34, %f95, %f94;
	ld.shared.f32 	%f97, [%r55+11904];
	fma.rn.f32 	%f98, %f34, %f97, %f96;
	ld.shared.f32 	%f99, [%r55+12288];
	fma.rn.f32 	%f100, %f34, %f99, %f98;
	ld.shared.f32 	%f101, [%r55+12672];
	fma.rn.f32 	%f102, %f34, %f101, %f100;
	ld.shared.f32 	%f103, [%r55+13056];
	fma.rn.f32 	%f104, %f34, %f103, %f102;
	ld.shared.f32 	%f105, [%r55+13440];
	fma.rn.f32 	%f106, %f34, %f105, %f104;
	ld.shared.f32 	%f107, [%r55+13824];
	fma.rn.f32 	%f108, %f34, %f107, %f106;
	ld.shared.f32 	%f109, [%r55+14208];
	fma.rn.f32 	%f110, %f34, %f109, %f108;
	ld.shared.f32 	%f111, [%r55+14592];
	fma.rn.f32 	%f112, %f34, %f111, %f110;
	ld.shared.f32 	%f113, [%r55+14976];
	fma.rn.f32 	%f114, %f34, %f113, %f112;
	ld.shared.f32 	%f115, [%r55+15360];
	fma.rn.f32 	%f116, %f34, %f115, %f114;
	ld.shared.f32 	%f117, [%r55+15744];
	fma.rn.f32 	%f118, %f34, %f117, %f116;
	ld.shared.f32 	%f119, [%r55+16128];
	fma.rn.f32 	%f120, %f34, %f119, %f118;
	ld.shared.f32 	%f121, [%r55+16512];
	fma.rn.f32 	%f122, %f34, %f121, %f120;
	ld.shared.f32 	%f123, [%r55+16896];
	fma.rn.f32 	%f124, %f34, %f123, %f122;
	ld.shared.f32 	%f125, [%r55+17280];
	fma.rn.f32 	%f126, %f34, %f125, %f124;
	ld.shared.f32 	%f127, [%r55+17664];
	fma.rn.f32 	%f128, %f34, %f127, %f126;
	ld.shared.f32 	%f129, [%r55+18048];
	fma.rn.f32 	%f130, %f34, %f129, %f128;
	ld.shared.f32 	%f131, [%r55+18432];
	fma.rn.f32 	%f132, %f34, %f131, %f130;
	ld.shared.f32 	%f133, [%r55+18816];
	fma.rn.f32 	%f134, %f34, %f133, %f132;
	ld.shared.f32 	%f135, [%r55+19200];
	fma.rn.f32 	%f136, %f34, %f135, %f134;
	ld.shared.f32 	%f137, [%r55+19584];
	fma.rn.f32 	%f138, %f34, %f137, %f136;
	ld.shared.f32 	%f139, [%r55+19968];
	fma.rn.f32 	%f140, %f34, %f139, %f138;
	ld.shared.f32 	%f141, [%r55+20352];
	fma.rn.f32 	%f142, %f34, %f141, %f140;
	ld.shared.f32 	%f143, [%r55+20736];
	fma.rn.f32 	%f144, %f34, %f143, %f142;
	ld.shared.f32 	%f145, [%r55+21120];
	fma.rn.f32 	%f146, %f34, %f145, %f144;
	ld.shared.f32 	%f147, [%r55+21504];
	fma.rn.f32 	%f148, %f34, %f147, %f146;
	ld.shared.f32 	%f149, [%r55+21888];
	fma.rn.f32 	%f150, %f34, %f149, %f148;
	ld.shared.f32 	%f151, [%r55+22272];
	fma.rn.f32 	%f152, %f34, %f151, %f150;
	ld.shared.f32 	%f153, [%r55+22656];
	fma.rn.f32 	%f154, %f34, %f153, %f152;
	ld.shared.f32 	%f155, [%r55+23040];
	fma.rn.f32 	%f156, %f34, %f155, %f154;
	ld.shared.f32 	%f157, [%r55+23424];
	fma.rn.f32 	%f158, %f34, %f157, %f156;
	ld.shared.f32 	%f159, [%r55+23808];
	fma.rn.f32 	%f160, %f34, %f159, %f158;
	ld.shared.f32 	%f161, [%r55+24192];
	fma.rn.f32 	%f162, %f34, %f161, %f160;
	ld.shared.f32 	%f163, [%r55+24576];
	fma.rn.f32 	%f164, %f34, %f163, %f162;
	ld.shared.f32 	%f165, [%r55+24960];
	fma.rn.f32 	%f166, %f34, %f165, %f164;
	ld.shared.f32 	%f167, [%r55+25344];
	fma.rn.f32 	%f168, %f34, %f167, %f166;
	ld.shared.f32 	%f169, [%r55+25728];
	fma.rn.f32 	%f170, %f34, %f169, %f168;
	ld.shared.f32 	%f171, [%r55+26112];
	fma.rn.f32 	%f172, %f34, %f171, %f170;
	ld.shared.f32 	%f173, [%r55+26496];
	fma.rn.f32 	%f174, %f34, %f173, %f172;
	ld.shared.f32 	%f175, [%r55+26880];
	fma.rn.f32 	%f176, %f34, %f175, %f174;
	ld.shared.f32 	%f177, [%r55+27264];
	fma.rn.f32 	%f178, %f34, %f177, %f176;
	ld.shared.f32 	%f179, [%r55+27648];
	fma.rn.f32 	%f180, %f34, %f179, %f178;
	ld.shared.f32 	%f181, [%r55+28032];
	fma.rn.f32 	%f182, %f34, %f181, %f180;
	ld.shared.f32 	%f183, [%r55+28416];
	fma.rn.f32 	%f184, %f34, %f183, %f182;
	ld.shared.f32 	%f185, [%r55+28800];
	fma.rn.f32 	%f186, %f34, %f185, %f184;
	ld.shared.f32 	%f187, [%r55+29184];
	fma.rn.f32 	%f188, %f34, %f187, %f186;
	ld.shared.f32 	%f189, [%r55+29568];
	fma.rn.f32 	%f190, %f34, %f189, %f188;
	ld.shared.f32 	%f191, [%r55+29952];
	fma.rn.f32 	%f192, %f34, %f191, %f190;
	ld.shared.f32 	%f193, [%r55+30336];
	fma.rn.f32 	%f194, %f34, %f193, %f192;
	ld.shared.f32 	%f195, [%r55+30720];
	fma.rn.f32 	%f196, %f34, %f195, %f194;
	ld.shared.f32 	%f197, [%r55+31104];
	fma.rn.f32 	%f198, %f34, %f197, %f196;
	ld.shared.f32 	%f199, [%r55+31488];
	fma.rn.f32 	%f200, %f34, %f199, %f198;
	ld.shared.f32 	%f201, [%r55+31872];
	fma.rn.f32 	%f202, %f34, %f201, %f200;
	ld.shared.f32 	%f203, [%r55+32256];
	fma.rn.f32 	%f204, %f34, %f203, %f202;
	ld.shared.f32 	%f205, [%r55+32640];
	fma.rn.f32 	%f206, %f34, %f205, %f204;
	ld.shared.f32 	%f207, [%r55+33024];
	fma.rn.f32 	%f208, %f34, %f207, %f206;
	ld.shared.f32 	%f209, [%r55+33408];
	fma.rn.f32 	%f210, %f34, %f209, %f208;
	ld.shared.f32 	%f211, [%r55+33792];
	fma.rn.f32 	%f212, %f34, %f211, %f210;
	ld.shared.f32 	%f213, [%r55+34176];
	fma.rn.f32 	%f214, %f34, %f213, %f212;
	ld.shared.f32 	%f215, [%r55+34560];
	fma.rn.f32 	%f216, %f34, %f215, %f214;
	ld.shared.f32 	%f217, [%r55+34944];
	fma.rn.f32 	%f218, %f34, %f217, %f216;
	ld.shared.f32 	%f219, [%r55+35328];
	fma.rn.f32 	%f220, %f34, %f219, %f218;
	ld.shared.f32 	%f221, [%r55+35712];
	fma.rn.f32 	%f222, %f34, %f221, %f220;
	ld.shared.f32 	%f223, [%r55+36096];
	fma.rn.f32 	%f224, %f34, %f223, %f222;
	ld.shared.f32 	%f225, [%r55+36480];
	fma.rn.f32 	%f515, %f34, %f225, %f224;
	mul.lo.s64 	%rd52, %rd9, 9216;
	or.b64  	%rd53, %rd52, %rd10;
	mad.lo.s64 	%rd54, %rd9, -9120, %rd53;
	shl.b64 	%rd55, %rd54, 2;
	add.s64 	%rd56, %rd4, %rd55;
	st.global.f32 	[%rd56], %f515;
	membar.gl;
	@%p3 bra 	$L__BB1_23;
	ld.global.f32 	%f226, [%rd16];
	ld.global.f32 	%f227, [%rd16+384];
	add.f32 	%f228, %f226, %f227;
	ld.global.f32 	%f229, [%rd13];
	add.f32 	%f230, %f228, %f229;
	st.global.f32 	[%rd16], %f230;
	ld.global.f32 	%f231, [%rd16+768];
	ld.global.f32 	%f232, [%rd16+1152];
	add.f32 	%f233, %f231, %f232;
	ld.global.f32 	%f234, [%rd13];
	add.f32 	%f235, %f233, %f234;
	st.global.f32 	[%rd16+768], %f235;
	ld.global.f32 	%f236, [%rd16+1536];
	ld.global.f32 	%f237, [%rd16+1920];
	add.f32 	%f238, %f236, %f237;
	ld.global.f32 	%f239, [%rd13];
	add.f32 	%f240, %f238, %f239;
	st.global.f32 	[%rd16+1536], %f240;
	ld.global.f32 	%f241, [%rd16+2304];
	ld.global.f32 	%f242, [%rd16+2688];
	add.f32 	%f243, %f241, %f242;
	ld.global.f32 	%f244, [%rd13];
	add.f32 	%f245, %f243, %f244;
	st.global.f32 	[%rd16+2304], %f245;
	ld.global.f32 	%f246, [%rd16+3072];
	ld.global.f32 	%f247, [%rd16+3456];
	add.f32 	%f248, %f246, %f247;
	ld.global.f32 	%f249, [%rd13];
	add.f32 	%f250, %f248, %f249;
	st.global.f32 	[%rd16+3072], %f250;
	ld.global.f32 	%f251, [%rd16+3840];
	ld.global.f32 	%f252, [%rd16+4224];
	add.f32 	%f253, %f251, %f252;
	ld.global.f32 	%f254, [%rd13];
	add.f32 	%f255, %f253, %f254;
	st.global.f32 	[%rd16+3840], %f255;
	ld.global.f32 	%f256, [%rd16+4608];
	ld.global.f32 	%f257, [%rd16+4992];
	add.f32 	%f258, %f256, %f257;
	ld.global.f32 	%f259, [%rd13];
	add.f32 	%f260, %f258, %f259;
	st.global.f32 	[%rd16+4608], %f260;
	ld.global.f32 	%f261, [%rd16+5376];
	ld.global.f32 	%f262, [%rd16+5760];
	add.f32 	%f263, %f261, %f262;
	ld.global.f32 	%f264, [%rd13];
	add.f32 	%f265, %f263, %f264;
	st.global.f32 	[%rd16+5376], %f265;
	ld.global.f32 	%f266, [%rd16+6144];
	ld.global.f32 	%f267, [%rd16+6528];
	add.f32 	%f268, %f266, %f267;
	ld.global.f32 	%f269, [%rd13];
	add.f32 	%f270, %f268, %f269;
	st.global.f32 	[%rd16+6144], %f270;
	ld.global.f32 	%f271, [%rd16+6912];
	ld.global.f32 	%f272, [%rd16+7296];
	add.f32 	%f273, %f271, %f272;
	ld.global.f32 	%f274, [%rd13];
	add.f32 	%f275, %f273, %f274;
	st.global.f32 	[%rd16+6912], %f275;
	ld.global.f32 	%f276, [%rd16+7680];
	ld.global.f32 	%f277, [%rd16+8064];
	add.f32 	%f278, %f276, %f277;
	ld.global.f32 	%f279, [%rd13];
	add.f32 	%f280, %f278, %f279;
	st.global.f32 	[%rd16+7680], %f280;
	ld.global.f32 	%f281, [%rd16+8448];
	ld.global.f32 	%f282, [%rd16+8832];
	add.f32 	%f283, %f281, %f282;
	ld.global.f32 	%f284, [%rd13];
	add.f32 	%f285, %f283, %f284;
	st.global.f32 	[%rd16+8448], %f285;
	ld.global.f32 	%f286, [%rd16+9216];
	ld.global.f32 	%f287, [%rd16+9600];
	add.f32 	%f288, %f286, %f287;
	ld.global.f32 	%f289, [%rd13];
	add.f32 	%f290, %f288, %f289;
	st.global.f32 	[%rd16+9216], %f290;
	ld.global.f32 	%f291, [%rd16+9984];
	ld.global.f32 	%f292, [%rd16+10368];
	add.f32 	%f293, %f291, %f292;
	ld.global.f32 	%f294, [%rd13];
	add.f32 	%f295, %f293, %f294;
	st.global.f32 	[%rd16+9984], %f295;
	ld.global.f32 	%f296, [%rd16+10752];
	ld.global.f32 	%f297, [%rd16+11136];
	add.f32 	%f298, %f296, %f297;
	ld.global.f32 	%f299, [%rd13];
	add.f32 	%f300, %f298, %f299;
	st.global.f32 	[%rd16+10752], %f300;
	ld.global.f32 	%f301, [%rd16+11520];
	ld.global.f32 	%f302, [%rd16+11904];
	add.f32 	%f303, %f301, %f302;
	ld.global.f32 	%f304, [%rd13];
	add.f32 	%f305, %f303, %f304;
	st.global.f32 	[%rd16+11520], %f305;
	ld.global.f32 	%f306, [%rd16+12288];
	ld.global.f32 	%f307, [%rd16+12672];
	add.f32 	%f308, %f306, %f307;
	ld.global.f32 	%f309, [%rd13];
	add.f32 	%f310, %f308, %f309;
	st.global.f32 	[%rd16+12288], %f310;
	ld.global.f32 	%f311, [%rd16+13056];
	ld.global.f32 	%f312, [%rd16+13440];
	add.f32 	%f313, %f311, %f312;
	ld.global.f32 	%f314, [%rd13];
	add.f32 	%f315, %f313, %f314;
	st.global.f32 	[%rd16+13056], %f315;
	ld.global.f32 	%f316, [%rd16+13824];
	ld.global.f32 	%f317, [%rd16+14208];
	add.f32 	%f318, %f316, %f317;
	ld.global.f32 	%f319, [%rd13];
	add.f32 	%f320, %f318, %f319;
	st.global.f32 	[%rd16+13824], %f320;
	ld.global.f32 	%f321, [%rd16+14592];
	ld.global.f32 	%f322, [%rd16+14976];
	add.f32 	%f323, %f321, %f322;
	ld.global.f32 	%f324, [%rd13];
	add.f32 	%f325, %f323, %f324;
	st.global.f32 	[%rd16+14592], %f325;
	ld.global.f32 	%f326, [%rd16+15360];
	ld.global.f32 	%f327, [%rd16+15744];
	add.f32 	%f328, %f326, %f327;
	ld.global.f32 	%f329, [%rd13];
	add.f32 	%f330, %f328, %f329;
	st.global.f32 	[%rd16+15360], %f330;
	ld.global.f32 	%f331, [%rd16+16128];
	ld.global.f32 	%f332, [%rd16+16512];
	add.f32 	%f333, %f331, %f332;
	ld.global.f32 	%f334, [%rd13];
	add.f32 	%f335, %f333, %f334;
	st.global.f32 	[%rd16+16128], %f335;
	ld.global.f32 	%f336, [%rd16+16896];
	ld.global.f32 	%f337, [%rd16+17280];
	add.f32 	%f338, %f336, %f337;
	ld.global.f32 	%f339, [%rd13];
	add.f32 	%f340, %f338, %f339;
	st.global.f32 	[%rd16+16896], %f340;
	ld.global.f32 	%f341, [%rd16+17664];
	ld.global.f32 	%f342, [%rd16+18048];
	add.f32 	%f343, %f341, %f342;
	ld.global.f32 	%f344, [%rd13];
	add.f32 	%f345, %f343, %f344;
	st.global.f32 	[%rd16+17664], %f345;
	ld.global.f32 	%f346, [%rd16+18432];
	ld.global.f32 	%f347, [%rd16+18816];
	add.f32 	%f348, %f346, %f347;
	ld.global.f32 	%f349, [%rd13];
	add.f32 	%f350, %f348, %f349;
	st.global.f32 	[%rd16+18432], %f350;
	ld.global.f32 	%f351, [%rd16+19200];
	ld.global.f32 	%f352, [%rd16+19584];
	add.f32 	%f353, %f351, %f352;
	ld.global.f32 	%f354, [%rd13];
	add.f32 	%f355, %f353, %f354;
	st.global.f32 	[%rd16+19200], %f355;
	ld.global.f32 	%f356, [%rd16+19968];
	ld.global.f32 	%f357, [%rd16+20352];
	add.f32 	%f358, %f356, %f357;
	ld.global.f32 	%f359, [%rd13];
	add.f32 	%f360, %f358, %f359;
	st.global.f32 	[%rd16+19968], %f360;
	ld.global.f32 	%f361, [%rd16+20736];
	ld.global.f32 	%f362, [%rd16+21120];
	add.f32 	%f363, %f361, %f362;
	ld.global.f32 	%f364, [%rd13];
	add.f32 	%f365, %f363, %f364;
	st.global.f32 	[%rd16+20736], %f365;
	ld.global.f32 	%f366, [%rd16+21504];
	ld.global.f32 	%f367, [%rd16+21888];
	add.f32 	%f368, %f366, %f367;
	ld.global.f32 	%f369, [%rd13];
	add.f32 	%f370, %f368, %f369;
	st.global.f32 	[%rd16+21504], %f370;
	ld.global.f32 	%f371, [%rd16+22272];
	ld.global.f32 	%f372, [%rd16+22656];
	add.f32 	%f373, %f371, %f372;
	ld.global.f32 	%f374, [%rd13];
	add.f32 	%f375, %f373, %f374;
	st.global.f32 	[%rd16+22272], %f375;
	ld.global.f32 	%f376, [%rd16+23040];
	ld.global.f32 	%f377, [%rd16+23424];
	add.f32 	%f378, %f376, %f377;
	ld.global.f32 	%f379, [%rd13];
	add.f32 	%f380, %f378, %f379;
	st.global.f32 	[%rd16+23040], %f380;
	ld.global.f32 	%f381, [%rd16+23808];
	ld.global.f32 	%f382, [%rd16+24192];
	add.f32 	%f383, %f381, %f382;
	ld.global.f32 	%f384, [%rd13];
	add.f32 	%f385, %f383, %f384;
	st.global.f32 	[%rd16+23808], %f385;
	ld.global.f32 	%f386, [%rd16+24576];
	ld.global.f32 	%f387, [%rd16+24960];
	add.f32 	%f388, %f386, %f387;
	ld.global.f32 	%f389, [%rd13];
	add.f32 	%f390, %f388, %f389;
	st.global.f32 	[%rd16+24576], %f390;
	ld.global.f32 	%f391, [%rd16+25344];
	ld.global.f32 	%f392, [%rd16+25728];
	add.f32 	%f393, %f391, %f392;
	ld.global.f32 	%f394, [%rd13];
	add.f32 	%f395, %f393, %f394;
	st.global.f32 	[%rd16+25344], %f395;
	ld.global.f32 	%f396, [%rd16+26112];
	ld.global.f32 	%f397, [%rd16+26496];
	add.f32 	%f398, %f396, %f397;
	ld.global.f32 	%f399, [%rd13];
	add.f32 	%f400, %f398, %f399;
	st.global.f32 	[%rd16+26112], %f400;
	ld.global.f32 	%f401, [%rd16+26880];
	ld.global.f32 	%f402, [%rd16+27264];
	add.f32 	%f403, %f401, %f402;
	ld.global.f32 	%f404, [%rd13];
	add.f32 	%f405, %f403, %f404;
	st.global.f32 	[%rd16+26880], %f405;
	ld.global.f32 	%f406, [%rd16+27648];
	ld.global.f32 	%f407, [%rd16+28032];
	add.f32 	%f408, %f406, %f407;
	ld.global.f32 	%f409, [%rd13];
	add.f32 	%f410, %f408, %f409;
	st.global.f32 	[%rd16+27648], %f410;
	ld.global.f32 	%f411, [%rd16+28416];
	ld.global.f32 	%f412, [%rd16+28800];
	add.f32 	%f413, %f411, %f412;
	ld.global.f32 	%f414, [%rd13];
	add.f32 	%f415, %f413, %f414;
	st.global.f32 	[%rd16+28416], %f415;
	ld.global.f32 	%f416, [%rd16+29184];
	ld.global.f32 	%f417, [%rd16+29568];
	add.f32 	%f418, %f416, %f417;
	ld.global.f32 	%f419, [%rd13];
	add.f32 	%f420, %f418, %f419;
	st.global.f32 	[%rd16+29184], %f420;
	ld.global.f32 	%f421, [%rd16+29952];
	ld.global.f32 	%f422, [%rd16+30336];
	add.f32 	%f423, %f421, %f422;
	ld.global.f32 	%f424, [%rd13];
	add.f32 	%f425, %f423, %f424;
	st.global.f32 	[%rd16+29952], %f425;
	mov.b32 	%r109, 0;
$L__BB1_5:
	cvt.u32.u64 	%r57, %rd10;
	mul.lo.s32 	%r5, %r109, 192;
	mul.lo.s32 	%r6, %r109, 96;
	add.s32 	%r7, %r6, %r57;
	mul.wide.u32 	%rd57, %r7, 4;
	add.s64 	%rd19, %rd18, %rd57;
	ld.global.f32 	%f426, [%rd19];
	mul.wide.u32 	%rd58, %r5, 4;
	add.s64 	%rd59, %rd16, %rd58;
	ld.global.f32 	%f427, [%rd59+1536];
	add.f32 	%f428, %f427, 0f3F800000;
	fma.rn.f32 	%f429, %f428, 0fBBBB989D, 0f3F000000;
	cvt.sat.f32.f32 	%f430, %f429;
	mov.f32 	%f431, 0f4B400001;
	mov.f32 	%f432, 0f437C0000;
	fma.rm.f32 	%f433, %f430, %f432, %f431;
	add.f32 	%f434, %f433, 0fCB40007F;
	neg.f32 	%f435, %f434;
	fma.rn.f32 	%f436, %f428, 0fBFB8AA3B, %f435;
	fma.rn.f32 	%f437, %f428, 0fB2A57060, %f436;
	mov.b32 	%r58, %f433;
	shl.b32 	%r59, %r58, 23;
	mov.b32 	%f438, %r59;
	ex2.approx.ftz.f32 	%f439, %f437;
	fma.rn.f32 	%f440, %f439, %f438, 0f3F800000;
	rcp.rn.f32 	%f441, %f440;
	mul.f32 	%f3, %f426, %f441;
	ld.global.f32 	%f442, [%rd59];
	fma.rn.f32 	%f443, %f442, 0fBBBB989D, 0f3F000000;
	cvt.sat.f32.f32 	%f444, %f443;
	fma.rm.f32 	%f445, %f444, %f432, %f431;
	add.f32 	%f446, %f445, 0fCB40007F;
	neg.f32 	%f447, %f446;
	fma.rn.f32 	%f448, %f442, 0fBFB8AA3B, %f447;
	fma.rn.f32 	%f449, %f442, 0fB2A57060, %f448;
	mov.b32 	%r60, %f445;
	shl.b32 	%r61, %r60, 23;
	mov.b32 	%f450, %r61;
	ex2.approx.ftz.f32 	%f451, %f449;
	fma.rn.f32 	%f4, %f451, %f450, 0f3F800000;
	ld.global.f32 	%f5, [%rd59+768];
	mul.f32 	%f452, %f5, 0f3F22F983;
	cvt.rni.s32.f32 	%r113, %f452;
	cvt.rn.f32.s32 	%f453, %r113;
	fma.rn.f32 	%f454, %f453, 0fBFC90FDA, %f5;
	fma.rn.f32 	%f455, %f453, 0fB3A22168, %f454;
	fma.rn.f32 	%f516, %f453, 0fA7C234C5, %f455;
	abs.f32 	%f7, %f5;
	setp.ltu.f32 	%p4, %f7, 0f47CE4780;
	@%p4 bra 	$L__BB1_13;
	setp.neu.f32 	%p5, %f7, 0f7F800000;
	@%p5 bra 	$L__BB1_8;
	mov.f32 	%f458, 0f00000000;
	mul.rn.f32 	%f516, %f5, %f458;
	mov.b32 	%r113, 0;
	bra.uni 	$L__BB1_13;
$L__BB1_8:
	mov.b32 	%r9, %f5;
	shl.b32 	%r63, %r9, 8;
	or.b32  	%r10, %r63, -2147483648;
	mov.b64 	%rd88, 0;
	mov.b32 	%r110, 0;
	mov.u64 	%rd86, __cudart_i2opi_f;
	mov.u64 	%rd87, %rd6;
$L__BB1_9:
	.pragma "nounroll";
	ld.global.nc.u32 	%r64, [%rd86];
	mad.wide.u32 	%rd62, %r64, %r10, %rd88;
	shr.u64 	%rd88, %rd62, 32;
	st.local.u32 	[%rd87], %rd62;
	add.s32 	%r110, %r110, 1;
	add.s64 	%rd87, %rd87, 4;
	add.s64 	%rd86, %rd86, 4;
	setp.ne.s32 	%p6, %r110, 6;
	@%p6 bra 	$L__BB1_9;
	shr.u32 	%r65, %r9, 23;
	st.local.u32 	[%rd6+24], %rd88;
	and.b32  	%r13, %r65, 31;
	and.b32  	%r66, %r65, 224;
	add.s32 	%r67, %r66, -128;
	shr.u32 	%r68, %r67, 5;
	mul.wide.u32 	%rd63, %r68, 4;
	sub.s64 	%rd26, %rd6, %rd63;
	ld.local.u32 	%r111, [%rd26+24];
	ld.local.u32 	%r112, [%rd26+20];
	setp.eq.s32 	%p7, %r13, 0;
	@%p7 bra 	$L__BB1_12;
	shf.l.wrap.b32 	%r111, %r112, %r111, %r13;
	ld.local.u32 	%r69, [%rd26+16];
	shf.l.wrap.b32 	%r112, %r69, %r112, %r13;
$L__BB1_12:
	shr.u32 	%r70, %r111, 30;
	shf.l.wrap.b32 	%r71, %r112, %r111, 2;
	shl.b32 	%r72, %r112, 2;
	shr.u32 	%r73, %r71, 31;
	add.s32 	%r74, %r73, %r70;
	neg.s32 	%r75, %r74;
	setp.lt.s32 	%p8, %r9, 0;
	selp.b32 	%r113, %r75, %r74, %p8;
	xor.b32  	%r76, %r71, %r9;
	shr.s32 	%r77, %r71, 31;
	xor.b32  	%r78, %r77, %r71;
	xor.b32  	%r79, %r77, %r72;
	cvt.u64.u32 	%rd64, %r78;
	shl.b64 	%rd65, %rd64, 32;
	cvt.u64.u32 	%rd66, %r79;
	or.b64  	%rd67, %rd65, %rd66;
	cvt.rn.f64.s64 	%fd1, %rd67;
	mul.f64 	%fd2, %fd1, 0d3BF921FB54442D19;
	cvt.rn.f32.f64 	%f456, %fd2;
	neg.f32 	%f457, %f456;
	setp.lt.s32 	%p9, %r76, 0;
	selp.f32 	%f516, %f457, %f456, %p9;
$L__BB1_13:
	mul.f32 	%f459, %f516, %f516;
	fma.rn.f32 	%f460, %f459, 0f3C190000, 0f3B560000;
	fma.rn.f32 	%f461, %f460, %f459, 0f3CC70000;
	fma.rn.f32 	%f462, %f461, %f459, 0f3D5B0000;
	fma.rn.f32 	%f463, %f462, %f459, 0f3E089438;
	fma.rn.f32 	%f464, %f463, %f459, 0f3EAAAA88;
	mul.rn.f32 	%f465, %f459, %f516;
	fma.rn.f32 	%f466, %f464, %f465, %f516;
	abs.f32 	%f467, %f516;
	setp.eq.f32 	%p10, %f467, 0f3A00B43C;
	selp.f32 	%f468, %f516, %f466, %p10;
	and.b32  	%r81, %r113, 1;
	setp.eq.b32 	%p11, %r81, 1;
	neg.f32 	%f469, %f468;
	rcp.approx.ftz.f32 	%f470, %f469;
	selp.f32 	%f471, %f470, %f468, %p11;
	rcp.rn.f32 	%f472, %f4;
	fma.rn.f32 	%f11, %f472, %f471, %f3;
	st.global.f32 	[%rd19], %f11;
	mul.f32 	%f473, %f11, 0f3F22F983;
	cvt.rni.s32.f32 	%r117, %f473;
	cvt.rn.f32.s32 	%f474, %r117;
	fma.rn.f32 	%f475, %f474, 0fBFC90FDA, %f11;
	fma.rn.f32 	%f476, %f474, 0fB3A22168, %f475;
	fma.rn.f32 	%f517, %f474, 0fA7C234C5, %f476;
	abs.f32 	%f13, %f11;
	setp.ltu.f32 	%p12, %f13, 0f47CE4780;
	@%p12 bra 	$L__BB1_21;
	setp.neu.f32 	%p13, %f13, 0f7F800000;
	@%p13 bra 	$L__BB1_16;
	mov.f32 	%f479, 0f00000000;
	mul.rn.f32 	%f517, %f11, %f479;
	mov.b32 	%r117, 0;
	bra.uni 	$L__BB1_21;
$L__BB1_16:
	mov.b32 	%r23, %f11;
	shl.b32 	%r83, %r23, 8;
	or.b32  	%r24, %r83, -2147483648;
	mov.b64 	%rd89, 0;
	mov.b32 	%r114, 0;
$L__BB1_17:
	.pragma "nounroll";
	mul.wide.u32 	%rd69, %r114, 4;
	mov.u64 	%rd70, __cudart_i2opi_f;
	add.s64 	%rd71, %rd70, %rd69;
	ld.global.nc.u32 	%r84, [%rd71];
	mad.wide.u32 	%rd72, %r84, %r24, %rd89;
	shr.u64 	%rd89, %rd72, 32;
	add.s64 	%rd73, %rd5, %rd69;
	st.local.u32 	[%rd73], %rd72;
	add.s32 	%r114, %r114, 1;
	setp.ne.s32 	%p14, %r114, 6;
	@%p14 bra 	$L__BB1_17;
	shr.u32 	%r85, %r23, 23;
	st.local.u32 	[%rd5+24], %rd89;
	and.b32  	%r27, %r85, 31;
	and.b32  	%r86, %r85, 224;
	add.s32 	%r87, %r86, -128;
	shr.u32 	%r88, %r87, 5;
	mul.wide.u32 	%rd74, %r88, 4;
	sub.s64 	%rd29, %rd5, %rd74;
	ld.local.u32 	%r115, [%rd29+24];
	ld.local.u32 	%r116, [%rd29+20];
	setp.eq.s32 	%p15, %r27, 0;
	@%p15 bra 	$L__BB1_20;
	shf.l.wrap.b32 	%r115, %r116, %r115, %r27;
	ld.local.u32 	%r89, [%rd29+16];
	shf.l.wrap.b32 	%r116, %r89, %r116, %r27;
$L__BB1_20:
	shr.u32 	%r90, %r115, 30;
	shf.l.wrap.b32 	%r91, %r116, %r115, 2;
	shl.b32 	%r92, %r116, 2;
	shr.u32 	%r93, %r91, 31;
	add.s32 	%r94, %r93, %r90;
	neg.s32 	%r95, %r94;
	setp.lt.s32 	%p16, %r23, 0;
	selp.b32 	%r117, %r95, %r94, %p16;
	xor.b32  	%r96, %r91, %r23;
	shr.s32 	%r97, %r91, 31;
	xor.b32  	%r98, %r97, %r91;
	xor.b32  	%r99, %r97, %r92;
	cvt.u64.u32 	%rd75, %r98;
	shl.b64 	%rd76, %rd75, 32;
	cvt.u64.u32 	%rd77, %r99;
	or.b64  	%rd78, %rd76, %rd77;
	cvt.rn.f64.s64 	%fd3, %rd78;
	mul.f64 	%fd4, %fd3, 0d3BF921FB54442D19;
	cvt.rn.f32.f64 	%f477, %fd4;
	neg.f32 	%f478, %f477;
	setp.lt.s32 	%p17, %r96, 0;
	selp.f32 	%f517, %f478, %f477, %p17;
$L__BB1_21:
	mul.f32 	%f480, %f517, %f517;
	fma.rn.f32 	%f481, %f480, 0f3C190000, 0f3B560000;
	fma.rn.f32 	%f482, %f481, %f480, 0f3CC70000;
	fma.rn.f32 	%f483, %f482, %f480, 0f3D5B0000;
	fma.rn.f32 	%f484, %f483, %f480, 0f3E089438;
	fma.rn.f32 	%f485, %f484, %f480, 0f3EAAAA88;
	mul.rn.f32 	%f486, %f480, %f517;
	fma.rn.f32 	%f487, %f485, %f486, %f517;
	abs.f32 	%f488, %f517;
	setp.eq.f32 	%p18, %f488, 0f3A00B43C;
	selp.f32 	%f489, %f517, %f487, %p18;
	and.b32  	%r101, %r117, 1;
	setp.eq.b32 	%p19, %r101, 1;
	neg.f32 	%f490, %f489;
	rcp.approx.ftz.f32 	%f491, %f490;
	selp.f32 	%f492, %f491, %f489, %p19;
	add.s32 	%r102, %r5, %r7;
	mul.wide.u32 	%rd79, %r102, 4;
	add.s64 	%rd80, %rd4, %rd79;
	ld.global.f32 	%f493, [%rd80+2304];
	fma.rn.f32 	%f494, %f493, 0fBBBB989D, 0f3F000000;
	cvt.sat.f32.f32 	%f495, %f494;
	mov.f32 	%f496, 0f4B400001;
	mov.f32 	%f497, 0f437C0000;
	fma.rm.f32 	%f498, %f495, %f497, %f496;
	add.f32 	%f499, %f498, 0fCB40007F;
	neg.f32 	%f500, %f499;
	fma.rn.f32 	%f501, %f493, 0fBFB8AA3B, %f500;
	fma.rn.f32 	%f502, %f493, 0fB2A57060, %f501;
	mov.b32 	%r103, %f498;
	shl.b32 	%r104, %r103, 23;
	mov.b32 	%f503, %r104;
	ex2.approx.ftz.f32 	%f504, %f502;
	fma.rn.f32 	%f505, %f504, %f503, 0f3F800000;
	rcp.rn.f32 	%f506, %f505;
	mul.f32 	%f507, %f492, %f506;
	mul.wide.s32 	%rd81, %r6, 4;
	add.s64 	%rd82, %rd15, %rd81;
	st.global.f32 	[%rd82], %f507;
	add.s32 	%r109, %r109, 1;
	setp.ne.s32 	%p20, %r109, 10;
	@%p20 bra 	$L__BB1_5;
	cvt.u32.u64 	%r105, %rd10;
	mad.lo.s32 	%r106, %r108, 96, %r105;
	mul.wide.u32 	%rd83, %r106, 4;
	add.s64 	%rd84, %rd3, %rd83;
	ld.global.f32 	%f508, [%rd84];
	st.global.f32 	[%rd14], %f508;
	ld.global.f32 	%f509, [%rd15];
	st.global.f32 	[%rd14+384], %f509;
	st.global.f32 	[%rd14+768], %f509;
	ld.global.f32 	%f510, [%rd15];
	st.global.f32 	[%rd14+1152], %f510;
	st.global.f32 	[%rd14+1536], %f510;
	ld.global.f32 	%f511, [%rd15];
	st.global.f32 	[%rd14+1920], %f511;
	st.global.f32 	[%rd14+2304], %f511;
	ld.global.f32 	%f512, [%rd15];
	st.global.f32 	[%rd14+2688], %f512;
	st.global.f32 	[%rd14+3072], %f512;
	ld.global.f32 	%f513, [%rd15+384];
	st.global.f32 	[%rd14+3456], %f513;
	st.global.f32 	[%rd14+3840], %f513;
	ld.global.f32 	%f514, [%rd15+3456];
	add.s64 	%rd85, %rd17, %rd83;
	st.global.f32 	[%rd85], %f514;
$L__BB1_23:
	membar.gl;
	add.s32 	%r108, %r108, 1;
	setp.ne.s32 	%p21, %r108, 91;
	@%p21 bra 	$L__BB1_3;
	ret;

}


// ===== COMPILED SASS (sm_100) =====

	.target	sm_100

	.elftype	@"ET_EXEC"


//--------------------- .note.nv.tkinfo           --------------------------
	.section	.note.nv.tkinfo,"",@"SHT_NOTE"
	.sectionflags	@"SHF_NOTE_NV_TKINFO"
	.tkinfo
        /*0018*/ 	.word	0x00000002
        /*0030*/ 	.string	""
        /*0030*/ 	.string	"ptxas"
        /*0030*/ 	.string	"Cuda compilation tools, release 13.0, V13.0.88"
        /*0030*/ 	.string	"Build cuda_13.0.r13.0/compiler.36424714_0"
        /*0030*/ 	.string	"-arch sm_100 -m 64 "



//--------------------- .note.nv.cuinfo           --------------------------
	.section	.note.nv.cuinfo,"",@"SHT_NOTE"
	.sectionflags	@"SHF_NOTE_NV_CUINFO"
        /*0018*/ 	.short	0x0002
        /*001a*/ 	.short	0x0064
        /*001c*/ 	.short	0x0082
	.zero		2


//--------------------- .nv.info                  --------------------------
	.section	.nv.info,"",@"SHT_CUDA_INFO"
	.align	4


	//----- nvinfo : EIATTR_REGCOUNT
	.align		4
        /*0000*/ 	.byte	0x04, 0x2f
        /*0002*/ 	.short	(.L_2 - .L_1)
	.align		4
.L_1:
        /*0004*/ 	.word	index@(_Z20lstm_wavefront_magicPfS_S_S_S_S_S_S_S_)
        /*0008*/ 	.word	0x00000028


	//----- nvinfo : EIATTR_FRAME_SIZE
	.align		4
.L_2:
        /*000c*/ 	.byte	0x04, 0x11
        /*000e*/ 	.short	(.L_4 - .L_3)
	.align		4
.L_3:
        /*0010*/ 	.word	index@($__internal_1_$__cuda_sm20_rcp_rn_f32_slowpath)
        /*0014*/ 	.word	0x00000020


	//----- nvinfo : EIATTR_FRAME_SIZE
	.align		4
.L_4:
        /*0018*/ 	.byte	0x04, 0x11
        /*001a*/ 	.short	(.L_6 - .L_5)
	.align		4
.L_5:
        /*001c*/ 	.word	index@(_Z20lstm_wavefront_magicPfS_S_S_S_S_S_S_S_)
        /*0020*/ 	.word	0x00000020


	//----- nvinfo : EIATTR_REGCOUNT
	.align		4
.L_6:
        /*0024*/ 	.byte	0x04, 0x2f
        /*0026*/ 	.short	(.L_8 - .L_7)
	.align		4
.L_7:
        /*0028*/ 	.word	index@(_Z23lstm_wavefront_magic_v2PfS_S_S_S_S_S_S_S_)
        /*002c*/ 	.word	0x00000020


	//----- nvinfo : EIATTR_FRAME_SIZE
	.align		4
.L_8:
        /*0030*/ 	.byte	0x04, 0x11
        /*0032*/ 	.short	(.L_10 - .L_9)
	.align		4
.L_9:
        /*0034*/ 	.word	index@($__internal_0_$__cuda_sm20_rcp_rn_f32_slowpath)
        /*0038*/ 	.word	0x00000020


	//----- nvinfo : EIATTR_FRAME_SIZE
	.align		4
.L_10:
        /*003c*/ 	.byte	0x04, 0x11
        /*003e*/ 	.short	(.L_12 - .L_11)
	.align		4
.L_11:
        /*0040*/ 	.word	index@(_Z23lstm_wavefront_magic_v2PfS_S_S_S_S_S_S_S_)
        /*0044*/ 	.word	0x00000020


	//----- nvinfo : EIATTR_MIN_STACK_SIZE
	.align		4
.L_12:
        /*0048*/ 	.byte	0x04, 0x12
        /*004a*/ 	.short	(.L_14 - .L_13)
	.align		4
.L_13:
        /*004c*/ 	.word	index@(_Z23lstm_wavefront_magic_v2PfS_S_S_S_S_S_S_S_)
        /*0050*/ 	.word	0x00000020


	//----- nvinfo : EIATTR_MIN_STACK_SIZE
	.align		4
.L_14:
        /*0054*/ 	.byte	0x04, 0x12
        /*0056*/ 	.short	(.L_16 - .L_15)
	.align		4
.L_15:
        /*0058*/ 	.word	index@(_Z20lstm_wavefront_magicPfS_S_S_S_S_S_S_S_)
        /*005c*/ 	.word	0x00000020
.L_16:


//--------------------- .nv.compat                --------------------------
	.section	.nv.compat,"",@"SHT_CUDA_COMPAT_INFO"
	.align	4
        /*0000*/ 	.byte	0x02, 0x09, 0x00, 0x00, 0x02, 0x02, 0x01, 0x00, 0x02, 0x05, 0x05, 0x00, 0x03, 0x07, 0x01, 0x01
        /*0010*/ 	.byte	0x02, 0x03, 0x00, 0x00, 0x02, 0x06, 0x01, 0x00, 0x04, 0x0b, 0x08, 0x00, 0x01, 0x00, 0x00, 0x00
        /*0020*/ 	.byte	0x00, 0x00, 0x00, 0x00


//--------------------- .nv.info._Z23lstm_wavefront_magic_v2PfS_S_S_S_S_S_S_S_ --------------------------
	.section	.nv.info._Z23lstm_wavefront_magic_v2PfS_S_S_S_S_S_S_S_,"",@"SHT_CUDA_INFO"
	.sectionflags	@""
	.align	4


	//----- nvinfo : EIATTR_CUDA_API_VERSION
	.align		4
        /*0000*/ 	.byte	0x04, 0x37
        /*0002*/ 	.short	(.L_18 - .L_17)
.L_17:
        /*0004*/ 	.word	0x00000082


	//----- nvinfo : EIATTR_KPARAM_INFO
	.align		4
.L_18:
        /*0008*/ 	.byte	0x04, 0x17
        /*000a*/ 	.short	(.L_20 - .L_19)
.L_19:
        /*000c*/ 	.word	0x00000000
        /*0010*/ 	.short	0x0008
        /*0012*/ 	.short	0x0040
        /*0014*/ 	.byte	0x00, 0xf5, 0x21, 0x00


	//----- nvinfo : EIATTR_KPARAM_INFO
	.align		4
.L_20:
        /*0018*/ 	.byte	0x04, 0x17
        /*001a*/ 	.short	(.L_22 - .L_21)
.L_21:
        /*001c*/ 	.word	0x00000000
        /*0020*/ 	.short	0x0007
        /*0022*/ 	.short	0x0038
        /*0024*/ 	.byte	0x00, 0xf5, 0x21, 0x00


	//----- nvinfo : EIATTR_KPARAM_INFO
	.align		4
.L_22:
        /*0028*/ 	.byte	0x04, 0x17
        /*002a*/ 	.short	(.L_24 - .L_23)
.L_23:
        /*002c*/ 	.word	0x00000000
        /*0030*/ 	.short	0x0006
        /*0032*/ 	.short	0x0030
        /*0034*/ 	.byte	0x00, 0xf5, 0x21, 0x00


	//----- nvinfo : EIATTR_KPARAM_INFO
	.align		4
.L_24:
        /*0038*/ 	.byte	0x04, 0x17
        /*003a*/ 	.short	(.L_26 - .L_25)
.L_25:
        /*003c*/ 	.word	0x00000000
        /*0040*/ 	.short	0x0005
        /*0042*/ 	.short	0x0028
        /*0044*/ 	.byte	0x00, 0xf5, 0x21, 0x00


	//----- nvinfo : EIATTR_KPARAM_INFO
	.align		4
.L_26:
        /*0048*/ 	.byte	0x04, 0x17
        /*004a*/ 	.short	(.L_28 - .L_27)
.L_27:
        /*004c*/ 	.word	0x00000000
        /*0050*/ 	.short	0x0004
        /*0052*/ 	.short	0x0020
        /*0054*/ 	.byte	0x00, 0xf5, 0x21, 0x00


	//----- nvinfo : EIATTR_KPARAM_INFO
	.align		4
.L_28:
        /*0058*/ 	.byte	0x04, 0x17
        /*005a*/ 	.short	(.L_30 - .L_29)
.L_29:
        /*005c*/ 	.word	0x00000000
        /*0060*/ 	.short	0x0003
        /*0062*/ 	.short	0x0018
        /*0064*/ 	.byte	0x00, 0xf5, 0x21, 0x00


	//----- nvinfo : EIATTR_KPARAM_INFO
	.align		4
.L_30:
        /*0068*/ 	.byte	0x04, 0x17
        /*006a*/ 	.short	(.L_32 - .L_31)
.L_31:
        /*006c*/ 	.word	0x00000000
        /*0070*/ 	.short	0x0002
        /*0072*/ 	.short	0x0010
        /*0074*/ 	.byte	0x00, 0xf5, 0x21, 0x00


	//----- nvinfo : EIATTR_KPARAM_INFO
	.align		4
.L_32:
        /*0078*/ 	.byte	0x04, 0x17
        /*007a*/ 	.short	(.L_34 - .L_33)
.L_33:
        /*007c*/ 	.word	0x00000000
        /*0080*/ 	.short	0x0001
        /*0082*/ 	.short	0x0008
        /*0084*/ 	.byte	0x00, 0xf5, 0x21, 0x00


	//----- nvinfo : EIATTR_KPARAM_INFO
	.align		4
.L_34:
        /*0088*/ 	.byte	0x04, 0x17
        /*008a*/ 	.short	(.L_36 - .L_35)
.L_35:
        /*008c*/ 	.word	0x00000000
        /*0090*/ 	.short	0x0000
        /*0092*/ 	.short	0x0000
        /*0094*/ 	.byte	0x00, 0xf5, 0x21, 0x00


	//----- nvinfo : EIATTR_SPARSE_MMA_MASK
	.align		4
.L_36:
        /*0098*/ 	.byte	0x03, 0x50
        /*009a*/ 	.short	0x0000


	//----- nvinfo : EIATTR_MAXREG_COUNT
	.align		4
        /*009c*/ 	.byte	0x03, 0x1b
        /*009e*/ 	.short	0x00ff


	//----- nvinfo : EIATTR_NUM_BARRIERS
	.align		4
        /*00a0*/ 	.byte	0x02, 0x4c
        /*00a2*/ 	.byte	0x01
	.zero		1


	//----- nvinfo : EIATTR_MERCURY_ISA_VERSION
	.align		4
        /*00a4*/ 	.byte	0x03, 0x5f
        /*00a6*/ 	.short	0x0101


	//----- nvinfo : EIATTR_VRC_CTA_INIT_COUNT
	.align		4
        /*00a8*/ 	.byte	0x02, 0x4a
	.zero		1
	.zero		1


	//----- nvinfo : EIATTR_EXIT_INSTR_OFFSETS
	.align		4
        /*00ac*/ 	.byte	0x04, 0x1c
        /*00ae*/ 	.short	(.L_38 - .L_37)


	//   ....[0]....
.L_37:
        /*00b0*/ 	.word	0x00003d20


	//----- nvinfo : EIATTR_CRS_STACK_SIZE
	.align		4
.L_38:
        /*00b4*/ 	.byte	0x04, 0x1e
        /*00b6*/ 	.short	(.L_40 - .L_39)
.L_39:
        /*00b8*/ 	.word	0x00000000


	//----- nvinfo : EIATTR_CBANK_PARAM_SIZE
	.align		4
.L_40:
        /*00bc*/ 	.byte	0x03, 0x19
        /*00be*/ 	.short	0x0048


	//----- nvinfo : EIATTR_PARAM_CBANK
	.align		4
        /*00c0*/ 	.byte	0x04, 0x0a
        /*00c2*/ 	.short	(.L_42 - .L_41)
	.align		4
.L_41:
        /*00c4*/ 	.word	index@(.nv.constant0._Z23lstm_wavefront_magic_v2PfS_S_S_S_S_S_S_S_)
        /*00c8*/ 	.short	0x0380
        /*00ca*/ 	.short	0x0048


	//----- nvinfo : EIATTR_SW_WAR
	.align		4
.L_42:
        /*00cc*/ 	.byte	0x04, 0x36
        /*00ce*/ 	.short	(.L_44 - .L_43)
.L_43:
        /*00d0*/ 	.word	0x00000008
.L_44:


//--------------------- .nv.info._Z20lstm_wavefront_magicPfS_S_S_S_S_S_S_S_ --------------------------
	.section	.nv.info._Z20lstm_wavefront_magicPfS_S_S_S_S_S_S_S_,"",@"SHT_CUDA_INFO"
	.sectionflags	@""
	.align	4


	//----- nvinfo : EIATTR_CUDA_API_VERSION
	.align		4
        /*0000*/ 	.byte	0x04, 0x37
        /*0002*/ 	.short	(.L_46 - .L_45)
.L_45:
        /*0004*/ 	.word	0x00000082


	//----- nvinfo : EIATTR_KPARAM_INFO
	.align		4
.L_46:
        /*0008*/ 	.byte	0x04, 0x17
        /*000a*/ 	.short	(.L_48 - .L_47)
.L_47:
        /*000c*/ 	.word	0x00000000
        /*0010*/ 	.short	0x0008
        /*0012*/ 	.short	0x0040
        /*0014*/ 	.byte	0x00, 0xf5, 0x21, 0x00


	//----- nvinfo : EIATTR_KPARAM_INFO
	.align		4
.L_48:
        /*0018*/ 	.byte	0x04, 0x17
        /*001a*/ 	.short	(.L_50 - .L_49)
.L_49:
        /*001c*/ 	.word	0x00000000
        /*0020*/ 	.short	0x0007
        /*0022*/ 	.short	0x0038
        /*0024*/ 	.byte	0x00, 0xf5, 0x21, 0x00


	//----- nvinfo : EIATTR_KPARAM_INFO
	.align		4
.L_50:
        /*0028*/ 	.byte	0x04, 0x17
        /*002a*/ 	.short	(.L_52 - .L_51)
.L_51:
        /*002c*/ 	.word	0x00000000
        /*0030*/ 	.short	0x0006
        /*0032*/ 	.short	0x0030
        /*0034*/ 	.byte	0x00, 0xf5, 0x21, 0x00


	//----- nvinfo : EIATTR_KPARAM_INFO
	.align		4
.L_52:
        /*0038*/ 	.byte	0x04, 0x17
        /*003a*/ 	.short	(.L_54 - .L_53)
.L_53:
        /*003c*/ 	.word	0x00000000
        /*0040*/ 	.short	0x0005
        /*0042*/ 	.short	0x0028
        /*0044*/ 	.byte	0x00, 0xf5, 0x21, 0x00


	//----- nvinfo : EIATTR_KPARAM_INFO
	.align		4
.L_54:
        /*0048*/ 	.byte	0x04, 0x17
        /*004a*/ 	.short	(.L_56 - .L_55)
.L_55:
        /*004c*/ 	.word	0x00000000
        /*0050*/ 	.short	0x0004
        /*0052*/ 	.short	0x0020
        /*0054*/ 	.byte	0x00, 0xf5, 0x21, 0x00


	//----- nvinfo : EIATTR_KPARAM_INFO
	.align		4
.L_56:
        /*0058*/ 	.byte	0x04, 0x17
        /*005a*/ 	.short	(.L_58 - .L_57)
.L_57:
        /*005c*/ 	.word	0x00000000
        /*0060*/ 	.short	0x0003
        /*0062*/ 	.short	0x0018
        /*0064*/ 	.byte	0x00, 0xf5, 0x21, 0x00


	//----- nvinfo : EIATTR_KPARAM_INFO
	.align		4
.L_58:
        /*0068*/ 	.byte	0x04, 0x17
        /*006a*/ 	.short	(.L_60 - .L_59)
.L_59:
        /*006c*/ 	.word	0x00000000
        /*0070*/ 	.short	0x0002
        /*0072*/ 	.short	0x0010
        /*0074*/ 	.byte	0x00, 0xf5, 0x21, 0x00


	//----- nvinfo : EIATTR_KPARAM_INFO
	.align		4
.L_60:
        /*0078*/ 	.byte	0x04, 0x17
        /*007a*/ 	.short	(.L_62 - .L_61)
.L_61:
        /*007c*/ 	.word	0x00000000
        /*0080*/ 	.short	0x0001
        /*0082*/ 	.short	0x0008
        /*0084*/ 	.byte	0x00, 0xf5, 0x21, 0x00


	//----- nvinfo : EIATTR_KPARAM_INFO
	.align		4
.L_62:
        /*0088*/ 	.byte	0x04, 0x17
        /*008a*/ 	.short	(.L_64 - .L_63)
.L_63:
        /*008c*/ 	.word	0x00000000
        /*0090*/ 	.short	0x0000
        /*0092*/ 	.short	0x0000
        /*0094*/ 	.byte	0x00, 0xf5, 0x21, 0x00


	//----- nvinfo : EIATTR_SPARSE_MMA_MASK
	.align		4
.L_64:
        /*0098*/ 	.byte	0x03, 0x50
        /*009a*/ 	.short	0x0000


	//----- nvinfo : EIATTR_MAXREG_COUNT
	.align		4
        /*009c*/ 	.byte	0x03, 0x1b
        /*009e*/ 	.short	0x00ff


	//----- nvinfo : EIATTR_NUM_BARRIERS
	.align		4
        /*00a0*/ 	.byte	0x02, 0x4c
        /*00a2*/ 	.byte	0x01
	.zero		1


	//----- nvinfo : EIATTR_MERCURY_ISA_VERSION
	.align		4
        /*00a4*/ 	.byte	0x03, 0x5f
        /*00a6*/ 	.short	0x0101


	//----- nvinfo : EIATTR_VRC_CTA_INIT_COUNT
	.align		4
        /*00a8*/ 	.byte	0x02, 0x4a
	.zero		1
	.zero		1


	//----- nvinfo : EIATTR_EXIT_INSTR_OFFSETS
	.align		4
        /*00ac*/ 	.byte	0x04, 0x1c
        /*00ae*/ 	.short	(.L_66 - .L_65)


	//   ....[0]....
.L_65:
        /*00b0*/ 	.word	0x00000040


	//   ....[1]....
        /*00b4*/ 	.word	0x00002cb0


	//----- nvinfo : EIATTR_CRS_STACK_SIZE
	.align		4
.L_66:
        /*00b8*/ 	.byte	0x04, 0x1e
        /*00ba*/ 	.short	(.L_68 - .L_67)
.L_67:
        /*00bc*/ 	.word	0x00000000


	//----- nvinfo : EIATTR_CBANK_PARAM_SIZE
	.align		4
.L_68:
        /*00c0*/ 	.byte	0x03, 0x19
        /*00c2*/ 	.short	0x0048


	//----- nvinfo : EIATTR_PARAM_CBANK
	.align		4
        /*00c4*/ 	.byte	0x04, 0x0a
        /*00c6*/ 	.short	(.L_70 - .L_69)
	.align		4
.L_69:
        /*00c8*/ 	.word	index@(.nv.constant0._Z20lstm_wavefront_magicPfS_S_S_S_S_S_S_S_)
        /*00cc*/ 	.short	0x0380
        /*00ce*/ 	.short	0x0048


	//----- nvinfo : EIATTR_SW_WAR
	.align		4
.L_70:
        /*00d0*/ 	.byte	0x04, 0x36
        /*00d2*/ 	.short	(.L_72 - .L_71)
.L_71:
        /*00d4*/ 	.word	0x00000008
.L_72:


//--------------------- .nv.callgraph             --------------------------
	.section	.nv.callgraph,"",@"SHT_CUDA_CALLGRAPH"
	.align	4
	.sectionentsize	8
	.align		4
        /*0000*/ 	.word	0x00000000
	.align		4
        /*0004*/ 	.word	0xffffffff
	.align		4
        /*0008*/ 	.word	0x00000000
	.align		4
        /*000c*/ 	.word	0xfffffffe
	.align		4
        /*0010*/ 	.word	0x00000000
	.align		4
        /*0014*/ 	.word	0xfffffffd
	.align		4
        /*0018*/ 	.word	0x00000000
	.align		4
        /*001c*/ 	.word	0xfffffffc


//--------------------- .nv.constant4             --------------------------
	.section	.nv.constant4,"a",@progbits
	.align	8
	.align		8
.nv.constant4:
        /*0000*/ 	.dword	__cudart_i2opi_f


//--------------------- .text._Z23lstm_wavefront_magic_v2PfS_S_S_S_S_S_S_S_ --------------------------
	.section	.text._Z23lstm_wavefront_magic_v2PfS_S_S_S_S_S_S_S_,"ax",@progbits
	.align	128
        .global         _Z23lstm_wavefront_magic_v2PfS_S_S_S_S_S_S_S_
        .type           _Z23lstm_wavefront_magic_v2PfS_S_S_S_S_S_S_S_,@function
        .size           _Z23lstm_wavefront_magic_v2PfS_S_S_S_S_S_S_S_,(.L_x_47 - _Z23lstm_wavefront_magic_v2PfS_S_S_S_S_S_S_S_)
        .other          _Z23lstm_wavefront_magic_v2PfS_S_S_S_S_S_S_S_,@"STO_CUDA_ENTRY STV_DEFAULT"
_Z23lstm_wavefront_magic_v2PfS_S_S_S_S_S_S_S_:
.text._Z23lstm_wavefront_magic_v2PfS_S_S_S_S_S_S_S_:
[----:B------:R-:W0:Y:S01]  /*0000*/  LDC R1, c[0x0][0x37c] ;  /* 0x0000df00ff017b82 */ /* 0x000e220000000800 */
[----:B------:R-:W1:Y:S07]  /*0010*/  S2R R3, SR_CTAID.X ;  /* 0x0000000000037919 */ /* 0x000e6e0000002500 */
[----:B------:R-:W2:Y:S01]  /*0020*/  LDC.64 R6, c[0x0][0x3b0] ;  /* 0x0000ec00ff067b82 */ /* 0x000ea20000000a00 */
[----:B------:R-:W3:Y:S01]  /*0030*/  LDCU.64 UR6, c[0x0][0x358] ;  /* 0x00006b00ff0677ac */ /* 0x000ee20008000a00 */
[----:B0-----:R-:W-:Y:S01]  /*0040*/  IADD3 R1, PT, PT, R1, -0x20, RZ ;  /* 0xffffffe001017810 */ /* 0x001fe20007ffe0ff */
[----:B------:R-:W0:Y:S01]  /*0050*/  S2R R18, SR_TID.X ;  /* 0x0000000000127919 */ /* 0x000e220000002100 */
[C---:B-1----:R-:W-:Y:S01]  /*0060*/  LOP3.LUT R0, R3.reuse, 0x1, RZ, 0xc0, !PT ;  /* 0x0000000103007812 */ /* 0x042fe200078ec0ff */
[----:B------:R-:W-:-:S03]  /*0070*/  IMAD.WIDE.U32 R4, R3, 0x2400, RZ ;  /* 0x0000240003047825 */ /* 0x000fc600078e00ff */
[----:B------:R-:W-:Y:S02]  /*0080*/  ISETP.NE.U32.AND P0, PT, R0, 0x1, PT ;  /* 0x000000010000780c */ /* 0x000fe40003f05070 */
[----:B0-----:R-:W-:-:S11]  /*0090*/  LOP3.LUT R4, R4, R18, RZ, 0xfc, !PT ;  /* 0x0000001204047212 */ /* 0x001fd600078efcff */
[----:B--2---:R-:W0:Y:S08]  /*00a0*/  @P0 LDC R6, c[0x0][0x3a8] ;  /* 0x0000ea00ff060b82 */ /* 0x004e300000000800 */
[----:B------:R-:W1:Y:S01]  /*00b0*/  @P0 LDC R7, c[0x0][0x3ac] ;  /* 0x0000eb00ff070b82 */ /* 0x000e620000000800 */
[----:B0-----:R-:W-:-:S04]  /*00c0*/  LEA R6, P1, R4, R6, 0x2 ;  /* 0x0000000604067211 */ /* 0x001fc800078210ff */
[----:B-1----:R-:W-:-:S05]  /*00d0*/  LEA.HI.X R7, R4, R7, R5, 0x2, P1 ;  /* 0x0000000704077211 */ /* 0x002fca00008f1405 */
[----:B---3--:R-:W2:Y:S04]  /*00e0*/  LDG.E R9, desc[UR6][R6.64] ;  /* 0x0000000606097981 */ /* 0x008ea8000c1e1900 */
[----:B------:R-:W3:Y:S04]  /*00f0*/  LDG.E R11, desc[UR6][R6.64+0x180] ;  /* 0x00018006060b7981 */ /* 0x000ee8000c1e1900 */
[----:B------:R-:W4:Y:S04]  /*0100*/  LDG.E R19, desc[UR6][R6.64+0x600] ;  /* 0x0006000606137981 */ /* 0x000f28000c1e1900 */
[----:B------:R-:W5:Y:S04]  /*0110*/  LDG.E R13, desc[UR6][R6.64+0x300] ;  /* 0x00030006060d7981 */ /* 0x000f68000c1e1900 */
[----:B------:R-:W5:Y:S04]  /*0120*/  LDG.E R17, desc[UR6][R6.64+0x480] ;  /* 0x0004800606117981 */ /* 0x000f68000c1e1900 */
[----:B------:R-:W5:Y:S04]  /*0130*/  LDG.E R21, desc[UR6][R6.64+0x780] ;  /* 0x0007800606157981 */ /* 0x000f68000c1e1900 */
[----:B------:R-:W5:Y:S04]  /*0140*/  LDG.E R25, desc[UR6][R6.64+0x900] ;  /* 0x0009000606197981 */ /* 0x000f68000c1e1900 */
[----:B------:R-:W5:Y:S01]  /*0150*/  LDG.E R27, desc[UR6][R6.64+0xa80] ;  /* 0x000a8006061b7981 */ /* 0x000f62000c1e1900 */
[----:B------:R-:W0:Y:S01]  /*0160*/  S2UR UR5, SR_CgaCtaId ;  /* 0x00000000000579c3 */ /* 0x000e220000008800 */
[----:B------:R-:W-:-:S02]  /*0170*/  UMOV UR4, 0x400 ;  /* 0x0000040000047882 */ /* 0x000fc40000000000 */
[----:B------:R-:W5:Y:S04]  /*0180*/  LDG.E R0, desc[UR6][R6.64+0xd80] ;  /* 0x000d800606007981 */ /* 0x000f68000c1e1900 */
[----:B------:R-:W5:Y:S04]  /*0190*/  LDG.E R28, desc[UR6][R6.64+0xc00] ;  /* 0x000c0006061c7981 */ /* 0x000f68000c1e1900 */
[----:B------:R-:W5:Y:S04]  /*01a0*/  LDG.E R26, desc[UR6][R6.64+0xf00] ;  /* 0x000f0006061a7981 */ /* 0x000f68000c1e1900 */
[----:B------:R-:W5:Y:S04]  /*01b0*/  LDG.E R14, desc[UR6][R6.64+0x1080] ;  /* 0x00108006060e7981 */ /* 0x000f68000c1e1900 */
[----:B------:R-:W5:Y:S04]  /*01c0*/  LDG.E R24, desc[UR6][R6.64+0x1200] ;  /* 0x0012000606187981 */ /* 0x000f68000c1e1900 */
[----:B------:R-:W5:Y:S01]  /*01d0*/  LDG.E R5, desc[UR6][R6.64+0x1380] ;  /* 0x0013800606057981 */ /* 0x000f62000c1e1900 */
[----:B0-----:R-:W-:-:S03]  /*01e0*/  ULEA UR4, UR5, UR4, 0x18 ;  /* 0x0000000405047291 */ /* 0x001fc6000f8ec0ff */
[----:B------:R-:W5:Y:S03]  /*01f0*/  LDG.E R15, desc[UR6][R6.64+0x1800] ;  /* 0x00180006060f7981 */ /* 0x000f66000c1e1900 */
[C---:B------:R-:W-:Y:S01]  /*0200*/  LEA R2, R18.reuse, UR4, 0x2 ;  /* 0x0000000412027c11 */ /* 0x040fe2000f8e10ff */
[----:B------:R-:W5:Y:S04]  /*0210*/  LDG.E R23, desc[UR6][R6.64+0x1e00] ;  /* 0x001e000606177981 */ /* 0x000f68000c1e1900 */
        /* <DEDUP_REMOVED lines=8> */
[----:B--2---:R0:W-:Y:S04]  /*02a0*/  STS [R2], R9 ;  /* 0x0000000902007388 */ /* 0x0041e80000000800 */
[----:B---3--:R1:W-:Y:S04]  /*02b0*/  STS [R2+0x180], R11 ;  /* 0x0001800b02007388 */ /* 0x0083e80000000800 */
[----:B0-----:R-:W2:Y:S04]  /*02c0*/  LDG.E R9, desc[UR6][R6.64+0x1500] ;  /* 0x0015000606097981 */ /* 0x001ea8000c1e1900 */
[----:B-1----:R-:W3:Y:S04]  /*02d0*/  LDG.E R11, desc[UR6][R6.64+0x1680] ;  /* 0x00168006060b7981 */ /* 0x002ee8000c1e1900 */
[----:B----4-:R0:W-:Y:S04]  /*02e0*/  STS [R2+0x600], R19 ;  /* 0x0006001302007388 */ /* 0x0101e80000000800 */
[----:B-----5:R1:W-:Y:S04]  /*02f0*/  STS [R2+0x300], R13 ;  /* 0x0003000d02007388 */ /* 0x0203e80000000800 */
[----:B------:R4:W-:Y:S04]  /*0300*/  STS [R2+0x480], R17 ;  /* 0x0004801102007388 */ /* 0x0009e80000000800 */
[----:B0-----:R-:W5:Y:S04]  /*0310*/  LDG.E R19, desc[UR6][R6.64+0x1b00] ;  /* 0x001b000606137981 */ /* 0x001f68000c1e1900 */
[----:B------:R0:W-:Y:S04]  /*0320*/  STS [R2+0x780], R21 ;  /* 0x0007801502007388 */ /* 0x0001e80000000800 */
[----:B------:R0:W-:Y:S04]  /*0330*/  STS [R2+0x900], R25 ;  /* 0x0009001902007388 */ /* 0x0001e80000000800 */
[----:B------:R0:W-:Y:S04]  /*0340*/  STS [R2+0xa80], R27 ;  /* 0x000a801b02007388 */ /* 0x0001e80000000800 */
[----:B-1----:R-:W5:Y:S04]  /*0350*/  LDG.E R13, desc[UR6][R6.64+0x8e80] ;  /* 0x008e8006060d7981 */ /* 0x002f68000c1e1900 */
[----:B----4-:R-:W4:Y:S04]  /*0360*/  LDG.E R17, desc[UR6][R6.64+0x1980] ;  /* 0x0019800606117981 */ /* 0x010f28000c1e1900 */
[----:B0-----:R-:W4:Y:S04]  /*0370*/  LDG.E R21, desc[UR6][R6.64+0x1c80] ;  /* 0x001c800606157981 */ /* 0x001f28000c1e1900 */
[----:B------:R-:W4:Y:S04]  /*0380*/  LDG.E R25, desc[UR6][R6.64+0x1f80] ;  /* 0x001f800606197981 */ /* 0x000f28000c1e1900 */
[----:B------:R-:W4:Y:S04]  /*0390*/  LDG.E R27, desc[UR6][R6.64+0x2100] ;  /* 0x00210006061b7981 */ /* 0x000f28000c1e1900 */
[----:B------:R0:W-:Y:S02]  /*03a0*/  STS [R2+0xd80], R0 ;  /* 0x000d800002007388 */ /* 0x0001e40000000800 */
[----:B0-----:R-:W-:-:S04]  /*03b0*/  IADD3 R0, PT, PT, R18, 0x600, RZ ;  /* 0x0000060012007810 */ /* 0x001fc80007ffe0ff */
[----:B------:R-:W-:Y:S01]  /*03c0*/  LEA R0, R0, UR4, 0x2 ;  /* 0x0000000400007c11 */ /* 0x000fe2000f8e10ff */
[----:B------:R-:W-:Y:S01]  /*03d0*/  STS [R2+0xc00], R28 ;  /* 0x000c001c02007388 */ /* 0x000fe20000000800 */
[----:B------:R-:W0:Y:S03]  /*03e0*/  LDCU.64 UR4, c[0x0][0x3c0] ;  /* 0x00007800ff0477ac */ /* 0x000e260008000a00 */
[----:B------:R-:W-:Y:S04]  /*03f0*/  STS [R2+0xf00], R26 ;  /* 0x000f001a02007388 */ /* 0x000fe80000000800 */
[----:B------:R1:W-:Y:S04]  /*0400*/  STS [R2+0x1080], R14 ;  /* 0x0010800e02007388 */ /* 0x0003e80000000800 */
[----:B------:R-:W-:Y:S04]  /*0410*/  STS [R2+0x1200], R24 ;  /* 0x0012001802007388 */ /* 0x000fe80000000800 */
[----:B------:R0:W-:Y:S04]  /*0420*/  STS [R2+0x1380], R5 ;  /* 0x0013800502007388 */ /* 0x0001e80000000800 */
[----:B-1----:R-:W4:Y:S04]  /*0430*/  LDG.E R14, desc[UR6][R6.64+0x4800] ;  /* 0x00480006060e7981 */ /* 0x002f28000c1e1900 */
[----:B------:R-:W4:Y:S04]  /*0440*/  LDG.E R26, desc[UR6][R6.64+0x4980] ;  /* 0x00498006061a7981 */ /* 0x000f28000c1e1900 */
[----:B0-----:R-:W4:Y:S04]  /*0450*/  LDG.E R5, desc[UR6][R6.64+0x2e80] ;  /* 0x002e800606057981 */ /* 0x001f28000c1e1900 */
[----:B------:R-:W4:Y:S04]  /*0460*/  LDG.E R28, desc[UR6][R6.64+0x4b00] ;  /* 0x004b0006061c7981 */ /* 0x000f28000c1e1900 */
[----:B------:R-:W4:Y:S04]  /*0470*/  LDG.E R24, desc[UR6][R6.64+0x4c80] ;  /* 0x004c800606187981 */ /* 0x000f28000c1e1900 */
[----:B--2---:R0:W-:Y:S04]  /*0480*/  STS [R2+0x1500], R9 ;  /* 0x0015000902007388 */ /* 0x0041e80000000800 */
[----:B---3--:R1:W-:Y:S04]  /*0490*/  STS [R2+0x1680], R11 ;  /* 0x0016800b02007388 */ /* 0x0083e80000000800 */
[----:B------:R2:W-:Y:S04]  /*04a0*/  STS [R0], R15 ;  /* 0x0000000f00007388 */ /* 0x0005e80000000800 */
[----:B0-----:R-:W3:Y:S04]  /*04b0*/  LDG.E R9, desc[UR6][R6.64+0x3000] ;  /* 0x0030000606097981 */ /* 0x001ee8000c1e1900 */
[----:B-1----:R-:W3:Y:S04]  /*04c0*/  LDG.E R11, desc[UR6][R6.64+0x3180] ;  /* 0x00318006060b7981 */ /* 0x002ee8000c1e1900 */
[----:B--2---:R-:W2:Y:S04]  /*04d0*/  LDG.E R15, desc[UR6][R6.64+0x3480] ;  /* 0x00348006060f7981 */ /* 0x004ea8000c1e1900 */
[----:B-----5:R0:W-:Y:S04]  /*04e0*/  STS [R0+0x300], R19 ;  /* 0x0003001300007388 */ /* 0x0201e80000000800 */
[----:B------:R-:W-:Y:S04]  /*04f0*/  STS [R0+0x600], R23 ;  /* 0x0006001700007388 */ /* 0x000fe80000000800 */
[----:B------:R-:W-:Y:S04]  /*0500*/  STS [R0+0xa80], R29 ;  /* 0x000a801d00007388 */ /* 0x000fe80000000800 */
[----:B0-----:R-:W5:Y:S04]  /*0510*/  LDG.E R19, desc[UR6][R6.64+0x3780] ;  /* 0x0037800606137981 */ /* 0x001f68000c1e1900 */
[----:B------:R0:W-:Y:S04]  /*0520*/  STS [R0+0x7680], R13 ;  /* 0x0076800d00007388 */ /* 0x0001e80000000800 */
[----:B----4-:R1:W-:Y:S04]  /*0530*/  STS [R0+0x180], R17 ;  /* 0x0001801100007388 */ /* 0x0103e80000000800 */
[----:B------:R4:W-:Y:S04]  /*0540*/  STS [R0+0x480], R21 ;  /* 0x0004801500007388 */ /* 0x0009e80000000800 */
[----:B------:R4:W-:Y:S04]  /*0550*/  STS [R0+0x780], R25 ;  /* 0x0007801900007388 */ /* 0x0009e80000000800 */
[----:B------:R4:W-:Y:S04]  /*0560*/  STS [R0+0x900], R27 ;  /* 0x0009001b00007388 */ /* 0x0009e80000000800 */
[----:B------:R4:W-:Y:S04]  /*0570*/  STS [R0+0xd80], R8 ;  /* 0x000d800800007388 */ /* 0x0009e80000000800 */
[----:B------:R4:W-:Y:S04]  /*0580*/  STS [R0+0xf00], R10 ;  /* 0x000f000a00007388 */ /* 0x0009e80000000800 */
[----:B------:R4:W-:Y:S04]  /*0590*/  STS [R0+0x1080], R12 ;  /* 0x0010800c00007388 */ /* 0x0009e80000000800 */
[----:B0-----:R-:W5:Y:S04]  /*05a0*/  LDG.E R13, desc[UR6][R6.64+0x3300] ;  /* 0x00330006060d7981 */ /* 0x001f68000c1e1900 */
[----:B-1----:R-:W5:Y:S04]  /*05b0*/  LDG.E R17, desc[UR6][R6.64+0x3600] ;  /* 0x0036000606117981 */ /* 0x002f68000c1e1900 */
[----:B----4-:R-:W4:Y:S04]  /*05c0*/  LDG.E R21, desc[UR6][R6.64+0x3900] ;  /* 0x0039000606157981 */ /* 0x010f28000c1e1900 */
[----:B------:R-:W4:Y:S04]  /*05d0*/  LDG.E R23, desc[UR6][R6.64+0x3a80] ;  /* 0x003a800606177981 */ /* 0x000f28000c1e1900 */
[----:B------:R-:W4:Y:S04]  /*05e0*/  LDG.E R25, desc[UR6][R6.64+0x3c00] ;  /* 0x003c000606197981 */ /* 0x000f28000c1e1900 */
[----:B------:R-:W4:Y:S04]  /*05f0*/  LDG.E R27, desc[UR6][R6.64+0x3d80] ;  /* 0x003d8006061b7981 */ /* 0x000f28000c1e1900 */
[----:B------:R-:W4:Y:S04]  /*0600*/  LDG.E R29, desc[UR6][R6.64+0x3f00] ;  /* 0x003f0006061d7981 */ /* 0x000f28000c1e1900 */
[----:B------:R-:W4:Y:S04]  /*0610*/  LDG.E R2, desc[UR6][R6.64+0x4080] ;  /* 0x0040800606027981 */ /* 0x000f28000c1e1900 */
[----:B------:R-:W4:Y:S04]  /*0620*/  LDG.E R8, desc[UR6][R6.64+0x4380] ;  /* 0x0043800606087981 */ /* 0x000f28000c1e1900 */
[----:B------:R-:W4:Y:S04]  /*0630*/  LDG.E R10, desc[UR6][R6.64+0x4500] ;  /* 0x00450006060a7981 */ /* 0x000f28000c1e1900 */
[----:B------:R-:W4:Y:S04]  /*0640*/  LDG.E R12, desc[UR6][R6.64+0x4680] ;  /* 0x00468006060c7981 */ /* 0x000f28000c1e1900 */
[----:B------:R0:W-:Y:S04]  /*0650*/  STS [R0+0xc00], R4 ;  /* 0x000c000400007388 */ /* 0x0001e80000000800 */
[----:B------:R1:W-:Y:S04]  /*0660*/  STS [R0+0x1680], R5 ;  /* 0x0016800500007388 */ /* 0x0003e80000000800 */
[----:B0-----:R-:W4:Y:S04]  /*0670*/  LDG.E R4, desc[UR6][R6.64+0x4200] ;  /* 0x0042000606047981 */ /* 0x001f28000c1e1900 */
[----:B-1----:R-:W4:Y:S04]  /*0680*/  LDG.E R5, desc[UR6][R6.64+0x4e00] ;  /* 0x004e000606057981 */ /* 0x002f28000c1e1900 */
[----:B------:R0:W-:Y:S04]  /*0690*/  STS [R0+0x1200], R20 ;  /* 0x0012001400007388 */ /* 0x0001e80000000800 */
[----:B------:R1:W-:Y:S04]  /*06a0*/  STS [R0+0x1380], R22 ;  /* 0x0013801600007388 */ /* 0x0003e80000000800 */
[----:B------:R1:W-:Y:S04]  /*06b0*/  STS [R0+0x1500], R16 ;  /* 0x0015001000007388 */ /* 0x0003e80000000800 */
[----:B0-----:R-:W4:Y:S04]  /*06c0*/  LDG.E R20, desc[UR6][R6.64+0x6480] ;  /* 0x0064800606147981 */ /* 0x001f28000c1e1900 */
[----:B-1----:R-:W4:Y:S04]  /*06d0*/  LDG.E R22, desc[UR6][R6.64+0x6600] ;  /* 0x0066000606167981 */ /* 0x002f28000c1e1900 */
[----:B------:R-:W4:Y:S04]  /*06e0*/  LDG.E R16, desc[UR6][R6.64+0x6780] ;  /* 0x0067800606107981 */ /* 0x000f28000c1e1900 */
[----:B--2---:R0:W-:Y:S04]  /*06f0*/  STS [R0+0x1c80], R15 ;  /* 0x001c800f00007388 */ /* 0x0041e80000000800 */
[----:B0-----:R-:W2:Y:S04]  /*0700*/  LDG.E R15, desc[UR6][R6.64+0x5400] ;  /* 0x00540006060f7981 */ /* 0x001ea8000c1e1900 */
[----:B---3--:R0:W-:Y:S04]  /*0710*/  STS [R0+0x1800], R9 ;  /* 0x0018000900007388 */ /* 0x0081e80000000800 */
[----:B-----5:R1:W-:Y:S04]  /*0720*/  STS [R0+0x1f80], R19 ;  /* 0x001f801300007388 */ /* 0x0203e80000000800 */
[----:B------:R3:W-:Y:S04]  /*0730*/  STS [R0+0x1980], R11 ;  /* 0x0019800b00007388 */ /* 0x0007e80000000800 */
[----:B0-----:R-:W5:Y:S04]  /*0740*/  LDG.E R9, desc[UR6][R6.64+0x4f80] ;  /* 0x004f800606097981 */ /* 0x001f68000c1e1900 */
[----:B-1----:R-:W5:Y:S04]  /*0750*/  LDG.E R19, desc[UR6][R6.64+0x5700] ;  /* 0x0057000606137981 */ /* 0x002f68000c1e1900 */
[----:B---3--:R-:W3:Y:S04]  /*0760*/  LDG.E R11, desc[UR6][R6.64+0x5100] ;  /* 0x00510006060b7981 */ /* 0x008ee8000c1e1900 */
[----:B------:R0:W-:Y:S04]  /*0770*/  STS [R0+0x1b00], R13 ;  /* 0x001b000d00007388 */ /* 0x0001e80000000800 */
[----:B------:R1:W-:Y:S04]  /*0780*/  STS [R0+0x1e00], R17 ;  /* 0x001e001100007388 */ /* 0x0003e80000000800 */
[----:B----4-:R4:W-:Y:S04]  /*0790*/  STS [R0+0x2100], R21 ;  /* 0x0021001500007388 */ /* 0x0109e80000000800 */
[----:B------:R4:W-:Y:S04]  /*07a0*/  STS [R0+0x2280], R23 ;  /* 0x0022801700007388 */ /* 0x0009e80000000800 */
[----:B------:R4:W-:Y:S04]  /*07b0*/  STS [R0+0x2400], R25 ;  /* 0x0024001900007388 */ /* 0x0009e80000000800 */
[----:B------:R4:W-:Y:S04]  /*07c0*/  STS [R0+0x2580], R27 ;  /* 0x0025801b00007388 */ /* 0x0009e80000000800 */
[----:B------:R-:W-:Y:S04]  /*07d0*/  STS [R0+0x2700], R29 ;  /* 0x0027001d00007388 */ /* 0x000fe80000000800 */
[----:B------:R-:W-:Y:S04]  /*07e0*/  STS [R0+0x2880], R2 ;  /* 0x0028800200007388 */ /* 0x000fe80000000800 */
[----:B------:R4:W-:Y:S04]  /*07f0*/  STS [R0+0x2b80], R8 ;  /* 0x002b800800007388 */ /* 0x0009e80000000800 */
[----:B------:R4:W-:Y:S04]  /*0800*/  STS [R0+0x2d00], R10 ;  /* 0x002d000a00007388 */ /* 0x0009e80000000800 */
[----:B------:R4:W-:Y:S04]  /*0810*/  STS [R0+0x2e80], R12 ;  /* 0x002e800c00007388 */ /* 0x0009e80000000800 */
[----:B0-----:R-:W3:Y:S04]  /*0820*/  LDG.E R13, desc[UR6][R6.64+0x5280] ;  /* 0x00528006060d7981 */ /* 0x001ee8000c1e1900 */
[----:B-1----:R-:W3:Y:S04]  /*0830*/  LDG.E R17, desc[UR6][R6.64+0x5580] ;  /* 0x0055800606117981 */ /* 0x002ee8000c1e1900 */
        /* <DEDUP_REMOVED lines=11> */
[----:B------:R1:W-:Y:S04]  /*08f0*/  STS [R0+0x3600], R5 ;  /* 0x0036000500007388 */ /* 0x0003e80000000800 */
[----:B0-----:R-:W4:Y:S04]  /*0900*/  LDG.E R4, desc[UR6][R6.64+0x6c00] ;  /* 0x006c000606047981 */ /* 0x001f28000c1e1900 */
[----:B-1----:R-:W4:Y:S04]  /*0910*/  LDG.E R14, desc[UR6][R6.64+0x6300] ;  /* 0x00630006060e7981 */ /* 0x002f28000c1e1900 */
[----:B------:R-:W4:Y:S04]  /*0920*/  LDG.E R5, desc[UR6][R6.64+0x7380] ;  /* 0x0073800606057981 */ /* 0x000f28000c1e1900 */
[----:B------:R-:W-:Y:S04]  /*0930*/  STS [R0+0x3180], R26 ;  /* 0x0031801a00007388 */ /* 0x000fe80000000800 */
[----:B------:R-:W-:Y:S04]  /*0940*/  STS [R0+0x3300], R28 ;  /* 0x0033001c00007388 */ /* 0x000fe80000000800 */
[----:B------:R0:W-:Y:S04]  /*0950*/  STS [R0+0x3480], R24 ;  /* 0x0034801800007388 */ /* 0x0001e80000000800 */
[----:B------:R-:W-:Y:S04]  /*0960*/  STS [R0+0x4c80], R20 ;  /* 0x004c801400007388 */ /* 0x000fe80000000800 */
[----:B------:R-:W-:Y:S04]  /*0970*/  STS [R0+0x4e00], R22 ;  /* 0x004e001600007388 */ /* 0x000fe80000000800 */
[----:B------:R1:W-:Y:S04]  /*0980*/  STS [R0+0x4f80], R16 ;  /* 0x004f801000007388 */ /* 0x0003e80000000800 */
[----:B0-----:R-:W4:Y:S04]  /*0990*/  LDG.E R24, desc[UR6][R6.64+0x6f00] ;  /* 0x006f000606187981 */ /* 0x001f28000c1e1900 */
[----:B------:R-:W4:Y:S04]  /*09a0*/  LDG.E R26, desc[UR6][R6.64+0x7080] ;  /* 0x00708006061a7981 */ /* 0x000f28000c1e1900 */
[----:B-1----:R-:W4:Y:S04]  /*09b0*/  LDG.E R16, desc[UR6][R6.64+0x6d80] ;  /* 0x006d800606107981 */ /* 0x002f28000c1e1900 */
[----:B------:R-:W4:Y:S04]  /*09c0*/  LDG.E R28, desc[UR6][R6.64+0x7200] ;  /* 0x00720006061c7981 */ /* 0x000f28000c1e1900 */
[----:B------:R-:W4:Y:S04]  /*09d0*/  LDG.E R20, desc[UR6][R6.64+0x8b80] ;  /* 0x008b800606147981 */ /* 0x000f28000c1e1900 */
[----:B------:R-:W4:Y:S04]  /*09e0*/  LDG.E R22, desc[UR6][R6.64+0x8d00] ;  /* 0x008d000606167981 */ /* 0x000f28000c1e1900 */
[----:B--2---:R0:W-:Y:S04]  /*09f0*/  STS [R0+0x3c00], R15 ;  /* 0x003c000f00007388 */ /* 0x0041e80000000800 */
[----:B0-----:R-:W2:Y:S04]  /*0a00*/  LDG.E R15, desc[UR6][R6.64+0x7500] ;  /* 0x00750006060f7981 */ /* 0x001ea8000c1e1900 */
[----:B-----5:R0:W-:Y:S04]  /*0a10*/  STS [R0+0x3780], R9 ;  /* 0x0037800900007388 */ /* 0x0201e80000000800 */
[----:B------:R1:W-:Y:S04]  /*0a20*/  STS [R0+0x3f00], R19 ;  /* 0x003f001300007388 */ /* 0x0003e80000000800 */
[----:B---3--:R3:W-:Y:S04]  /*0a30*/  STS [R0+0x3900], R11 ;  /* 0x0039000b00007388 */ /* 0x0087e80000000800 */
        /* <DEDUP_REMOVED lines=11> */
[----:B------:R-:W-:Y:S04]  /*0af0*/  STS [R0+0x4980], R12 ;  /* 0x0049800c00007388 */ /* 0x000fe80000000800 */
        /* <DEDUP_REMOVED lines=12> */
[----:B------:R0:W4:Y:S04]  /*0bc0*/  LDG.E R12, desc[UR6][R6.64+0x8a00] ;  /* 0x008a0006060c7981 */ /* 0x000128000c1e1900 */
[----:B------:R-:W-:Y:S04]  /*0bd0*/  STS [R0+0x4b00], R14 ;  /* 0x004b000e00007388 */ /* 0x000fe80000000800 */
[----:B------:R-:W-:Y:S04]  /*0be0*/  STS [R0+0x5400], R4 ;  /* 0x0054000400007388 */ /* 0x000fe80000000800 */
[----:B------:R1:W-:Y:S02]  /*0bf0*/  STS [R0+0x5b80], R5 ;  /* 0x005b800500007388 */ /* 0x0003e40000000800 */
[----:B-1----:R-:W1:Y:S02]  /*0c00*/  LDC.64 R4, c[0x0][0x3a0] ;  /* 0x0000e800ff047b82 */ /* 0x002e640000000a00 */
[----:B------:R-:W-:Y:S04]  /*0c10*/  STS [R0+0x5580], R16 ;  /* 0x0055801000007388 */ /* 0x000fe80000000800 */
[----:B------:R-:W-:Y:S04]  /*0c20*/  STS [R0+0x5700], R24 ;  /* 0x0057001800007388 */ /* 0x000fe80000000800 */
[----:B------:R-:W-:Y:S04]  /*0c30*/  STS [R0+0x5880], R26 ;  /* 0x0058801a00007388 */ /* 0x000fe80000000800 */
[----:B------:R-:W-:Y:S04]  /*0c40*/  STS [R0+0x5a00], R28 ;  /* 0x005a001c00007388 */ /* 0x000fe80000000800 */
[----:B------:R-:W-:Y:S04]  /*0c50*/  STS [R0+0x7380], R20 ;  /* 0x0073801400007388 */ /* 0x000fe80000000800 */
[----:B------:R-:W-:Y:S01]  /*0c60*/  STS [R0+0x7500], R22 ;  /* 0x0075001600007388 */ /* 0x000fe20000000800 */
[----:B0-----:R-:W-:-:S03]  /*0c70*/  SHF.R.U32.HI R7, RZ, 0x3, R3 ;  /* 0x00000003ff077819 */ /* 0x001fc60000011603 */
[----:B--2---:R0:W-:Y:S02]  /*0c80*/  STS [R0+0x5d00], R15 ;  /* 0x005d000f00007388 */ /* 0x0041e40000000800 */
[----:B0-----:R-:W1:Y:S02]  /*0c90*/  LDC.64 R14, c[0x0][0x398] ;  /* 0x0000e600ff0e7b82 */ /* 0x001e640000000a00 */
[----:B-----5:R-:W-:Y:S04]  /*0ca0*/  STS [R0+0x5e80], R9 ;  /* 0x005e800900007388 */ /* 0x020fe80000000800 */
[----:B------:R0:W-:Y:S04]  /*0cb0*/  STS [R0+0x6480], R19 ;  /* 0x0064801300007388 */ /* 0x0001e80000000800 */
[----:B---3--:R-:W-:Y:S01]  /*0cc0*/  STS [R0+0x6000], R11 ;  /* 0x0060000b00007388 */ /* 0x008fe20000000800 */
[----:B0-----:R-:W-:Y:S01]  /*0cd0*/  HFMA2 R19, -RZ, RZ, 0, 0 ;  /* 0x00000000ff137431 */ /* 0x001fe200000001ff */
[----:B-1----:R-:W-:-:S02]  /*0ce0*/  SEL R5, R15, R5, !P0 ;  /* 0x000000050f057207 */ /* 0x002fc40004000000 */
[----:B------:R-:W-:Y:S01]  /*0cf0*/  IMAD.WIDE.U32 R6, R7, 0x60, R18 ;  /* 0x0000006007067825 */ /* 0x000fe200078e0012 */
[----:B------:R-:W-:Y:S04]  /*0d00*/  STS [R0+0x6180], R13 ;  /* 0x0061800d00007388 */ /* 0x000fe80000000800 */
[----:B------:R0:W-:Y:S04]  /*0d10*/  STS [R0+0x6300], R17 ;  /* 0x0063001100007388 */ /* 0x0001e80000000800 */
[----:B----4-:R-:W-:Y:S04]  /*0d20*/  STS [R0+0x6600], R21 ;  /* 0x0066001500007388 */ /* 0x010fe80000000800 */
[----:B------:R-:W-:Y:S04]  /*0d30*/  STS [R0+0x6780], R23 ;  /* 0x0067801700007388 */ /* 0x000fe80000000800 */
[----:B------:R-:W-:Y:S04]  /*0d40*/  STS [R0+0x6900], R25 ;  /* 0x0069001900007388 */ /* 0x000fe80000000800 */
[----:B------:R-:W-:Y:S04]  /*0d50*/  STS [R0+0x6a80], R27 ;  /* 0x006a801b00007388 */ /* 0x000fe80000000800 */
[----:B------:R-:W-:Y:S04]  /*0d60*/  STS [R0+0x6c00], R29 ;  /* 0x006c001d00007388 */ /* 0x000fe80000000800 */
[----:B------:R1:W-:Y:S04]  /*0d70*/  STS [R0+0x6d80], R2 ;  /* 0x006d800200007388 */ /* 0x0003e80000000800 */
[----:B------:R-:W-:Y:S04]  /*0d80*/  STS [R0+0x6f00], R8 ;  /* 0x006f000800007388 */ /* 0x000fe80000000800 */
[----:B------:R-:W-:Y:S04]  /*0d90*/  STS [R0+0x7080], R10 ;  /* 0x0070800a00007388 */ /* 0x000fe80000000800 */
[----:B------:R2:W-:Y:S01]  /*0da0*/  STS [R0+0x7200], R12 ;  /* 0x0072000c00007388 */ /* 0x0005e20000000800 */
[----:B0-----:R-:W-:-:S02]  /*0db0*/  SEL R17, R14, R4, !P0 ;  /* 0x000000040e117207 */ /* 0x001fc40004000000 */
[----:B------:R-:W-:Y:S01]  /*0dc0*/  SHF.L.U32 R13, R18, 0x2, RZ ;  /* 0x00000002120d7819 */ /* 0x000fe200000006ff */
[----:B------:R-:W-:Y:S01]  /*0dd0*/  BAR.SYNC.DEFER_BLOCKING 0x0 ;  /* 0x0000000000007b1d */ /* 0x000fe20000010000 */
[C---:B------:R-:W-:Y:S02]  /*0de0*/  LEA R16, P0, R6.reuse, R17, 0x2 ;  /* 0x0000001106107211 */ /* 0x040fe400078010ff */
[----:B-1----:R-:W-:Y:S02]  /*0df0*/  SHF.R.U32.HI R2, RZ, 0x1e, R18 ;  /* 0x0000001eff027819 */ /* 0x002fe40000011612 */
[C---:B------:R-:W-:Y:S02]  /*0e00*/  IADD3 R14, P1, PT, R13.reuse, R14, RZ ;  /* 0x0000000e0d0e7210 */ /* 0x040fe40007f3e0ff */
[----:B--2---:R-:W-:Y:S02]  /*0e10*/  IADD3 R12, P2, PT, R13, UR4, RZ ;  /* 0x000000040d0c7c10 */ /* 0x004fe4000ff5e0ff */
[----:B------:R-:W-:Y:S01]  /*0e20*/  LEA.HI.X R17, R6, R5, R7, 0x2, P0 ;  /* 0x0000000506117211 */ /* 0x000fe200000f1407 */
[----:B------:R-:W-:Y:S01]  /*0e30*/  HFMA2 R5, -RZ, RZ, 0, 5.36441802978515625e-07 ;  /* 0x00000009ff057431 */ /* 0x000fe200000001ff */
[----:B------:R-:W-:-:S02]  /*0e40*/  IADD3.X R15, PT, PT, R2, R15, RZ, P1, !PT ;  /* 0x0000000f020f7210 */ /* 0x000fc40000ffe4ff */
[----:B------:R-:W-:Y:S02]  /*0e50*/  IADD3.X R13, PT, PT, R2, UR5, RZ, P2, !PT ;  /* 0x00000005020d7c10 */ /* 0x000fe400097fe4ff */
[----:B------:R-:W-:-:S07]  /*0e60*/  MOV R4, RZ ;  /* 0x000000ff00047202 */ /* 0x000fce0000000f00 */
.L_x_17:
[----:B---3--:R-:W2:Y:S01]  /*0e70*/  LDG.E R7, desc[UR6][R16.64] ;  /* 0x0000000610077981 */ /* 0x008ea2000c1e1900 */
[----:B0-----:R-:W0:Y:S01]  /*0e80*/  S2UR UR5, SR_CgaCtaId ;  /* 0x00000000000579c3 */ /* 0x001e220000008800 */
[----:B------:R-:W-:Y:S01]  /*0e90*/  UMOV UR4, 0x400 ;  /* 0x0000040000047882 */ /* 0x000fe20000000000 */
[----:B------:R-:W1:Y:S01]  /*0ea0*/  LDCU.64 UR8, c[0x0][0x3c0] ;  /* 0x00007800ff0877ac */ /* 0x000e620008000a00 */
[----:B0-----:R-:W-:-:S06]  /*0eb0*/  ULEA UR4, UR5, UR4, 0x18 ;  /* 0x0000000405047291 */ /* 0x001fcc000f8ec0ff */
[----:B------:R-:W-:Y:S01]  /*0ec0*/  LEA R0, R18, UR4, 0x2 ;  /* 0x0000000412007c11 */ /* 0x000fe2000f8e10ff */
[----:B------:R-:W-:-:S04]  /*0ed0*/  UMOV UR4, URZ ;  /* 0x000000ff00047c82 */ /* 0x000fc80008000000 */
[----:B------:R-:W2:Y:S04]  /*0ee0*/  LDS R9, [R0] ;  /* 0x0000000000097984 */ /* 0x000ea80000000800 */
[----:B------:R-:W0:Y:S04]  /*0ef0*/  LDS R11, [R0+0x180] ;  /* 0x00018000000b7984 */ /* 0x000e280000000800 */
[----:B------:R-:W3:Y:S04]  /*0f00*/  LDS R21, [R0+0x300] ;  /* 0x0003000000157984 */ /* 0x000ee80000000800 */
[----:B------:R-:W4:Y:S04]  /*0f10*/  LDS R23, [R0+0x480] ;  /* 0x0004800000177984 */ /* 0x000f280000000800 */
[----:B------:R-:W5:Y:S04]  /*0f20*/  LDS R8, [R0+0x600] ;  /* 0x0006000000087984 */ /* 0x000f680000000800 */
[----:B------:R-:W1:Y:S04]  /*0f30*/  LDS R6, [R0+0x780] ;  /* 0x0007800000067984 */ /* 0x000e680000000800 */
[----:B------:R-:W1:Y:S04]  /*0f40*/  LDS R2, [R0+0x900] ;  /* 0x0009000000027984 */ /* 0x000e680000000800 */
[----:B------:R-:W1:Y:S04]  /*0f50*/  LDS R24, [R0+0xa80] ;  /* 0x000a800000187984 */ /* 0x000e680000000800 */
[----:B------:R-:W1:Y:S04]  /*0f60*/  LDS R10, [R0+0xc00] ;  /* 0x000c0000000a7984 */ /* 0x000e680000000800 */
[----:B------:R-:W1:Y:S04]  /*0f70*/  LDS R20, [R0+0xd80] ;  /* 0x000d800000147984 */ /* 0x000e680000000800 */
[----:B------:R-:W1:Y:S04]  /*0f80*/  LDS R22, [R0+0xf00] ;  /* 0x000f000000167984 */ /* 0x000e680000000800 */
[----:B------:R-:W-:Y:S04]  /*0f90*/  LDS R26, [R0+0x1200] ;  /* 0x00120000001a7984 */ /* 0x000fe80000000800 */
[----:B------:R-:W-:Y:S01]  /*0fa0*/  LDS R28, [R0+0x1380] ;  /* 0x00138000001c7984 */ /* 0x000fe20000000800 */
[----:B--2---:R-:W-:-:S03]  /*0fb0*/  FFMA R4, R7, R9, R4 ;  /* 0x0000000907047223 */ /* 0x004fc60000000004 */
[----:B------:R-:W2:Y:S01]  /*0fc0*/  LDS R9, [R0+0x1080] ;  /* 0x0010800000097984 */ /* 0x000ea20000000800 */
[----:B0-----:R-:W-:-:S04]  /*0fd0*/  FFMA R4, R7, R11, R4 ;  /* 0x0000000b07047223 */ /* 0x001fc80000000004 */
[----:B---3--:R-:W-:-:S04]  /*0fe0*/  FFMA R4, R7, R21, R4 ;  /* 0x0000001507047223 */ /* 0x008fc80000000004 */
[C---:B----4-:R-:W-:Y:S02]  /*0ff0*/  FFMA R23, R7.reuse, R23, R4 ;  /* 0x0000001707177223 */ /* 0x050fe40000000004 */
[----:B------:R-:W-:Y:S02]  /*1000*/  LDS R4, [R0+0x1980] ;  /* 0x0019800000047984 */ /* 0x000fe40000000800 */
[C---:B-----5:R-:W-:Y:S02]  /*1010*/  FFMA R23, R7.reuse, R8, R23 ;  /* 0x0000000807177223 */ /* 0x060fe40000000017 */
[----:B------:R-:W0:Y:S02]  /*1020*/  LDS R8, [R0+0x1500] ;  /* 0x0015000000087984 */ /* 0x000e240000000800 */
[C---:B-1----:R-:W-:Y:S02]  /*1030*/  FFMA R23, R7.reuse, R6, R23 ;  /* 0x0000000607177223 */ /* 0x042fe40000000017 */
[----:B------:R-:W1:Y:S02]  /*1040*/  LDS R6, [R0+0x1680] ;  /* 0x0016800000067984 */ /* 0x000e640000000800 */
[----:B------:R-:W-:-:S02]  /*1050*/  FFMA R23, R7, R2, R23 ;  /* 0x0000000207177223 */ /* 0x000fc40000000017 */
[----:B------:R-:W3:Y:S02]  /*1060*/  LDS R2, [R0+0x1800] ;  /* 0x0018000000027984 */ /* 0x000ee40000000800 */
[----:B------:R-:W-:-:S04]  /*1070*/  FFMA R23, R7, R24, R23 ;  /* 0x0000001807177223 */ /* 0x000fc80000000017 */
[C---:B------:R-:W-:Y:S02]  /*1080*/  FFMA R23, R7.reuse, R10, R23 ;  /* 0x0000000a07177223 */ /* 0x040fe40000000017 */
[----:B------:R-:W4:Y:S02]  /*1090*/  LDS R10, [R0+0x1b00] ;  /* 0x001b0000000a7984 */ /* 0x000f240000000800 */
[C---:B------:R-:W-:Y:S02]  /*10a0*/  FFMA R23, R7.reuse, R20, R23 ;  /* 0x0000001407177223 */ /* 0x040fe40000000017 */
[----:B------:R-:W5:Y:S02]  /*10b0*/  LDS R20, [R0+0x1c80] ;  /* 0x001c800000147984 */ /* 0x000f640000000800 */
[C---:B------:R-:W-:Y:S02]  /*10c0*/  FFMA R24, R7.reuse, R22, R23 ;  /* 0x0000001607187223 */ /* 0x040fe40000000017 */
[----:B------:R-:W5:Y:S02]  /*10d0*/  LDS R22, [R0+0x1e00] ;  /* 0x001e000000167984 */ /* 0x000f640000000800 */
[----:B--2---:R-:W-:-:S02]  /*10e0*/  FFMA R9, R7, R9, R24 ;  /* 0x0000000907097223 */ /* 0x004fc40000000018 */
[----:B------:R-:W2:Y:S02]  /*10f0*/  LDS R24, [R0+0x1f80] ;  /* 0x001f800000187984 */ /* 0x000ea40000000800 */
[C---:B------:R-:W-:Y:S02]  /*1100*/  FFMA R9, R7.reuse, R26, R9 ;  /* 0x0000001a07097223 */ /* 0x040fe40000000009 */
[----:B------:R-:W2:Y:S02]  /*1110*/  LDS R26, [R0+0x2100] ;  /* 0x00210000001a7984 */ /* 0x000ea40000000800 */
[C---:B------:R-:W-:Y:S02]  /*1120*/  FFMA R9, R7.reuse, R28, R9 ;  /* 0x0000001c07097223 */ /* 0x040fe40000000009 */
[----:B------:R-:W2:Y:S02]  /*1130*/  LDS R28, [R0+0x2280] ;  /* 0x00228000001c7984 */ /* 0x000ea40000000800 */
[----:B0-----:R-:W-:-:S02]  /*1140*/  FFMA R9, R7, R8, R9 ;  /* 0x0000000807097223 */ /* 0x001fc40000000009 */
[----:B------:R-:W0:Y:S02]  /*1150*/  LDS R8, [R0+0x2400] ;  /* 0x0024000000087984 */ /* 0x000e240000000800 */
[C---:B-1----:R-:W-:Y:S02]  /*1160*/  FFMA R9, R7.reuse, R6, R9 ;  /* 0x0000000607097223 */ /* 0x042fe40000000009 */
[----:B------:R-:W1:Y:S02]  /*1170*/  LDS R6, [R0+0x2580] ;  /* 0x0025800000067984 */ /* 0x000e640000000800 */
[C---:B---3--:R-:W-:Y:S02]  /*1180*/  FFMA R9, R7.reuse, R2, R9 ;  /* 0x0000000207097223 */ /* 0x048fe40000000009 */
[----:B------:R-:W3:Y:S02]  /*1190*/  LDS R2, [R0+0x2700] ;  /* 0x0027000000027984 */ /* 0x000ee40000000800 */
[----:B------:R-:W-:-:S02]  /*11a0*/  FFMA R9, R7, R4, R9 ;  /* 0x0000000407097223 */ /* 0x000fc40000000009 */
[----:B------:R-:W3:Y:S02]  /*11b0*/  LDS R4, [R0+0x2880] ;  /* 0x0028800000047984 */ /* 0x000ee40000000800 */
[C---:B----4-:R-:W-:Y:S02]  /*11c0*/  FFMA R9, R7.reuse, R10, R9 ;  /* 0x0000000a07097223 */ /* 0x050fe40000000009 */
[----:B------:R-:W4:Y:S02]  /*11d0*/  LDS R10, [R0+0x2a00] ;  /* 0x002a0000000a7984 */ /* 0x000f240000000800 */
[C---:B-----5:R-:W-:Y:S02]  /*11e0*/  FFMA R9, R7.reuse, R20, R9 ;  /* 0x0000001407097223 */ /* 0x060fe40000000009 */
[----:B------:R-:W5:Y:S02]  /*11f0*/  LDS R20, [R0+0x2b80] ;  /* 0x002b800000147984 */ /* 0x000f640000000800 */
[----:B------:R-:W-:-:S02]  /*1200*/  FFMA R9, R7, R22, R9 ;  /* 0x0000001607097223 */ /* 0x000fc40000000009 */
[----:B------:R-:W5:Y:S02]  /*1210*/  LDS R22, [R0+0x2d00] ;  /* 0x002d000000167984 */ /* 0x000f640000000800 */
[C---:B--2---:R-:W-:Y:S02]  /*1220*/  FFMA R9, R7.reuse, R24, R9 ;  /* 0x0000001807097223 */ /* 0x044fe40000000009 */
[----:B------:R-:W2:Y:S02]  /*1230*/  LDS R24, [R0+0x2e80] ;  /* 0x002e800000187984 */ /* 0x000ea40000000800 */
[C---:B------:R-:W-:Y:S02]  /*1240*/  FFMA R9, R7.reuse, R26, R9 ;  /* 0x0000001a07097223 */ /* 0x040fe40000000009 */
[----:B------:R-:W2:Y:S02]  /*1250*/  LDS R26, [R0+0x3000] ;  /* 0x00300000001a7984 */ /* 0x000ea40000000800 */
[----:B------:R-:W-:-:S02]  /*1260*/  FFMA R9, R7, R28, R9 ;  /* 0x0000001c07097223 */ /* 0x000fc40000000009 */
[----:B------:R-:W2:Y:S02]  /*1270*/  LDS R28, [R0+0x3180] ;  /* 0x00318000001c7984 */ /* 0x000ea40000000800 */
[C---:B0-----:R-:W-:Y:S02]  /*1280*/  FFMA R9, R7.reuse, R8, R9 ;  /* 0x0000000807097223 */ /* 0x041fe40000000009 */
[----:B------:R-:W0:Y:S02]  /*1290*/  LDS R8, [R0+0x3300] ;  /* 0x0033000000087984 */ /* 0x000e240000000800 */
[C---:B-1----:R-:W-:Y:S02]  /*12a0*/  FFMA R9, R7.reuse, R6, R9 ;  /* 0x0000000607097223 */ /* 0x042fe40000000009 */
[----:B------:R-:W1:Y:S02]  /*12b0*/  LDS R6, [R0+0x3480] ;  /* 0x0034800000067984 */ /* 0x000e640000000800 */
[----:B---3--:R-:W-:-:S02]  /*12c0*/  FFMA R9, R7, R2, R9 ;  /* 0x0000000207097223 */ /* 0x008fc40000000009 */
[----:B------:R-:W3:Y:S02]  /*12d0*/  LDS R2, [R0+0x3600] ;  /* 0x0036000000027984 */ /* 0x000ee40000000800 */
[C---:B------:R-:W-:Y:S02]  /*12e0*/  FFMA R9, R7.reuse, R4, R9 ;  /* 0x0000000407097223 */ /* 0x040fe40000000009 */
[----:B------:R-:W3:Y:S02]  /*12f0*/  LDS R4, [R0+0x3780] ;  /* 0x0037800000047984 */ /* 0x000ee40000000800 */
[C---:B----4-:R-:W-:Y:S02]  /*1300*/  FFMA R9, R7.reuse, R10, R9 ;  /* 0x0000000a07097223 */ /* 0x050fe40000000009 */
[----:B------:R-:W4:Y:S02]  /*1310*/  LDS R10, [R0+0x3900] ;  /* 0x00390000000a7984 */ /* 0x000f240000000800 */
[----:B-----5:R-:W-:-:S02]  /*1320*/  FFMA R9, R7, R20, R9 ;  /* 0x0000001407097223 */ /* 0x020fc40000000009 */
[----:B------:R-:W5:Y:S02]  /*1330*/  LDS R20, [R0+0x3a80] ;  /* 0x003a800000147984 */ /* 0x000f640000000800 */
[C---:B------:R-:W-:Y:S02]  /*1340*/  FFMA R9, R7.reuse, R22, R9 ;  /* 0x0000001607097223 */ /* 0x040fe40000000009 */
[----:B------:R-:W5:Y:S02]  /*1350*/  LDS R22, [R0+0x3c00] ;  /* 0x003c000000167984 */ /* 0x000f640000000800 */
[C---:B--2---:R-:W-:Y:S02]  /*1360*/  FFMA R9, R7.reuse, R24, R9 ;  /* 0x0000001807097223 */ /* 0x044fe40000000009 */
[----:B------:R-:W2:Y:S02]  /*1370*/  LDS R24, [R0+0x3d80] ;  /* 0x003d800000187984 */ /* 0x000ea40000000800 */
[----:B------:R-:W-:-:S02]  /*1380*/  FFMA R9, R7, R26, R9 ;  /* 0x0000001a07097223 */ /* 0x000fc40000000009 */
[----:B------:R-:W2:Y:S02]  /*1390*/  LDS R26, [R0+0x3f00] ;  /* 0x003f0000001a7984 */ /* 0x000ea40000000800 */
[C---:B------:R-:W-:Y:S02]  /*13a0*/  FFMA R9, R7.reuse, R28, R9 ;  /* 0x0000001c07097223 */ /* 0x040fe40000000009 */
[----:B------:R-:W2:Y:S02]  /*13b0*/  LDS R28, [R0+0x4080] ;  /* 0x00408000001c7984 */ /* 0x000ea40000000800 */
[C---:B0-----:R-:W-:Y:S02]  /*13c0*/  FFMA R9, R7.reuse, R8, R9 ;  /* 0x0000000807097223 */ /* 0x041fe40000000009 */
[----:B------:R-:W0:Y:S02]  /*13d0*/  LDS R8, [R0+0x4200] ;  /* 0x0042000000087984 */ /* 0x000e240000000800 */
[----:B-1----:R-:W-:-:S02]  /*13e0*/  FFMA R9, R7, R6, R9 ;  /* 0x0000000607097223 */ /* 0x002fc40000000009 */
[----:B------:R-:W1:Y:S02]  /*13f0*/  LDS R6, [R0+0x4380] ;  /* 0x0043800000067984 */ /* 0x000e640000000800 */
[C---:B---3--:R-:W-:Y:S02]  /*1400*/  FFMA R9, R7.reuse, R2, R9 ;  /* 0x0000000207097223 */ /* 0x048fe40000000009 */
[----:B------:R-:W3:Y:S02]  /*1410*/  LDS R2, [R0+0x4500] ;  /* 0x0045000000027984 */ /* 0x000ee40000000800 */
[C---:B------:R-:W-:Y:S02]  /*1420*/  FFMA R9, R7.reuse, R4, R9 ;  /* 0x0000000407097223 */ /* 0x040fe40000000009 */
[----:B------:R-:W3:Y:S02]  /*1430*/  LDS R4, [R0+0x4680] ;  /* 0x0046800000047984 */ /* 0x000ee40000000800 */
[----:B----4-:R-:W-:-:S02]  /*1440*/  FFMA R9, R7, R10, R9 ;  /* 0x0000000a07097223 */ /* 0x010fc40000000009 */
[----:B------:R-:W4:Y:S02]  /*1450*/  LDS R10, [R0+0x4800] ;  /* 0x00480000000a7984 */ /* 0x000f240000000800 */
[C---:B-----5:R-:W-:Y:S02]  /*1460*/  FFMA R9, R7.reuse, R20, R9 ;  /* 0x0000001407097223 */ /* 0x060fe40000000009 */
        /* <DEDUP_REMOVED lines=85> */
[----:B------:R-:W-:Y:S01]  /*19c0*/  FFMA R21, R7, R26, R21 ;  /* 0x0000001a07157223 */ /* 0x000fe20000000015 */
[----:B------:R-:W-:Y:S01]  /*19d0*/  IMAD.WIDE.U32 R26, R3, 0x2400, RZ ;  /* 0x00002400031a7825 */ /* 0x000fe200078e00ff */
[----:B------:R-:W2:Y:S03]  /*19e0*/  LDS R24, [R0+0x8a00] ;  /* 0x008a000000187984 */ /* 0x000ea60000000800 */
[----:B------:R-:W-:Y:S01]  /*19f0*/  FFMA R21, R7, R28, R21 ;  /* 0x0000001c07157223 */ /* 0x000fe20000000015 */
[----:B------:R-:W2:Y:S01]  /*1a00*/  LDS R20, [R0+0x8b80] ;  /* 0x008b800000147984 */ /* 0x000ea20000000800 */
[----:B------:R-:W-:-:S02]  /*1a10*/  IADD3 R23, PT, PT, R27, UR4, RZ ;  /* 0x000000041b177c10 */ /* 0x000fc4000fffe0ff */
[C---:B0-----:R-:W-:Y:S02]  /*1a20*/  FFMA R21, R7.reuse, R8, R21 ;  /* 0x0000000807157223 */ /* 0x041fe40000000015 */
[----:B------:R-:W0:Y:S02]  /*1a30*/  LDS R8, [R0+0x8d00] ;  /* 0x008d000000087984 */ /* 0x000e240000000800 */
[C---:B-1----:R-:W-:Y:S02]  /*1a40*/  FFMA R21, R7.reuse, R6, R21 ;  /* 0x0000000607157223 */ /* 0x042fe40000000015 */
[----:B------:R-:W1:Y:S02]  /*1a50*/  LDS R6, [R0+0x8e80] ;  /* 0x008e800000067984 */ /* 0x000e640000000800 */
[----:B---3--:R-:W-:-:S04]  /*1a60*/  FFMA R21, R7, R2, R21 ;  /* 0x0000000207157223 */ /* 0x008fc80000000015 */
[----:B------:R-:W-:-:S04]  /*1a70*/  FFMA R4, R7, R4, R21 ;  /* 0x0000000407047223 */ /* 0x000fc80000000015 */
[----:B----4-:R-:W-:-:S04]  /*1a80*/  FFMA R4, R7, R9, R4 ;  /* 0x0000000907047223 */ /* 0x010fc80000000004 */
[----:B-----5:R-:W-:-:S04]  /*1a90*/  FFMA R11, R7, R11, R4 ;  /* 0x0000000b070b7223 */ /* 0x020fc80000000004 */
[----:B------:R-:W-:Y:S01]  /*1aa0*/  FFMA R2, R7, R22, R11 ;  /* 0x0000001607027223 */ /* 0x000fe2000000000b */
[----:B------:R-:W-:-:S03]  /*1ab0*/  LOP3.LUT R22, R26, R18, RZ, 0xfc, !PT ;  /* 0x000000121a167212 */ /* 0x000fc600078efcff */
[----:B--2---:R-:W-:Y:S02]  /*1ac0*/  FFMA R9, R7, R10, R2 ;  /* 0x0000000a07097223 */ /* 0x004fe40000000002 */
[----:B------:R-:W-:-:S04]  /*1ad0*/  IMAD.WIDE.U32 R22, R3, -0x23a0, R22 ;  /* 0xffffdc6003167825 */ /* 0x000fc800078e0016 */
[----:B------:R-:W-:Y:S01]  /*1ae0*/  FFMA R9, R7, R24, R9 ;  /* 0x0000001807097223 */ /* 0x000fe20000000009 */
[----:B------:R-:W-:-:S03]  /*1af0*/  IADD3 R11, PT, PT, R23, -R3, RZ ;  /* 0x80000003170b7210 */ /* 0x000fc60007ffe0ff */
[----:B------:R-:W-:Y:S01]  /*1b00*/  FFMA R9, R7, R20, R9 ;  /* 0x0000001407097223 */ /* 0x000fe20000000009 */
[----:B------:R-:W-:-:S04]  /*1b10*/  LEA R10, P0, R22, UR8, 0x2 ;  /* 0x00000008160a7c11 */ /* 0x000fc8000f8010ff */
[----:B------:R-:W-:Y:S01]  /*1b20*/  LEA.HI.X R11, R22, UR9, R11, 0x2, P0 ;  /* 0x00000009160b7c11 */ /* 0x000fe200080f140b */
[----:B0-----:R-:W-:Y:S01]  /*1b30*/  FFMA R9, R7, R8, R9 ;  /* 0x0000000807097223 */ /* 0x001fe20000000009 */
[----:B------:R-:W-:-:S03]  /*1b40*/  ISETP.NE.AND P0, PT, R3, RZ, PT ;  /* 0x000000ff0300720c */ /* 0x000fc60003f05270 */
[----:B-1----:R-:W-:-:S05]  /*1b50*/  FFMA R4, R7, R6, R9 ;  /* 0x0000000607047223 */ /* 0x002fca0000000009 */
[----:B------:R0:W-:Y:S01]  /*1b60*/  STG.E desc[UR6][R10.64], R4 ;  /* 0x000000040a007986 */ /* 0x0001e2000c101906 */
[----:B------:R-:W-:Y:S06]  /*1b70*/  MEMBAR.SC.GPU ;  /* 0x0000000000007992 */ /* 0x000fec0000002000 */
[----:B------:R-:W-:-:S00]  /*1b80*/  ERRBAR ;  /* 0x00000000000079ab */ /* 0x000fc00000000000 */
[----:B------:R-:W-:Y:S06]  /*1b90*/  CGAERRBAR ;  /* 0x00000000000075ab */ /* 0x000fec0000000000 */
[----:B------:R-:W-:Y:S01]  /*1ba0*/  CCTL.IVALL ;  /* 0x00000000ff00798f */ /* 0x000fe20002000000 */
[----:B------:R-:W-:Y:S05]  /*1bb0*/  @P0 BRA `(.L_x_0) ;  /* 0x00000020003c0947 */ /* 0x000fea0003800000 */
[----:B------:R-:W1:Y:S01]  /*1bc0*/  LDCU.64 UR4, c[0x0][0x3b8] ;  /* 0x00007700ff0477ac */ /* 0x000e620008000a00 */
[----:B------:R-:W-:Y:S01]  /*1bd0*/  SHF.L.U32 R6, R18, 0x2, RZ ;  /* 0x0000000212067819 */ /* 0x000fe200000006ff */
[----:B------:R-:W2:Y:S01]  /*1be0*/  LDG.E R7, desc[UR6][R12.64+0x180] ;  /* 0x000180060c077981 */ /* 0x000ea2000c1e1900 */
[----:B------:R-:W-:Y:S02]  /*1bf0*/  SHF.R.U32.HI R0, RZ, 0x1e, R18 ;  /* 0x0000001eff007819 */ /* 0x000fe40000011612 */
[----:B-1----:R-:W-:-:S04]  /*1c00*/  IADD3 R8, P0, PT, R6, UR4, RZ ;  /* 0x0000000406087c10 */ /* 0x002fc8000ff1e0ff */
[----:B------:R-:W-:Y:S02]  /*1c10*/  IADD3.X R9, PT, PT, R0, UR5, RZ, P0, !PT ;  /* 0x0000000500097c10 */ /* 0x000fe400087fe4ff */
[----:B------:R-:W2:Y:S04]  /*1c20*/  LDG.E R0, desc[UR6][R12.64] ;  /* 0x000000060c007981 */ /* 0x000ea8000c1e1900 */
[----:B0-----:R-:W3:Y:S01]  /*1c30*/  LDG.E R11, desc[UR6][R8.64] ;  /* 0x00000006080b7981 */ /* 0x001ee2000c1e1900 */
[----:B--2---:R-:W-:-:S03]  /*1c40*/  FADD R0, R0, R7 ;  /* 0x0000000700007221 */ /* 0x004fc60000000000 */
[----:B------:R-:W2:Y:S01]  /*1c50*/  LDG.E R7, desc[UR6][R12.64+0x480] ;  /* 0x000480060c077981 */ /* 0x000ea2000c1e1900 */
[----:B---3--:R-:W-:-:S03]  /*1c60*/  FADD R11, R0, R11 ;  /* 0x0000000b000b7221 */ /* 0x008fc60000000000 */
[----:B------:R-:W2:Y:S04]  /*1c70*/  LDG.E R0, desc[UR6][R12.64+0x300] ;  /* 0x000300060c007981 */ /* 0x000ea8000c1e1900 */
[----:B------:R0:W-:Y:S04]  /*1c80*/  STG.E desc[UR6][R12.64], R11 ;  /* 0x0000000b0c007986 */ /* 0x0001e8000c101906 */
[----:B------:R-:W3:Y:S01]  /*1c90*/  LDG.E R21, desc[UR6][R8.64] ;  /* 0x0000000608157981 */ /* 0x000ee2000c1e1900 */
        /* <DEDUP_REMOVED lines=11> */
[----:B0-----:R-:W4:Y:S01]  /*1d50*/  LDG.E R11, desc[UR6][R8.64] ;  /* 0x00000006080b7981 */ /* 0x001f22000c1e1900 */
[----:B--2---:R-:W-:-:S03]  /*1d60*/  FADD R0, R0, R7 ;  /* 0x0000000700007221 */ /* 0x004fc60000000000 */
[----:B------:R-:W2:Y:S01]  /*1d70*/  LDG.E R7, desc[UR6][R12.64+0xd80] ;  /* 0x000d80060c077981 */ /* 0x000ea2000c1e1900 */
[----:B----4-:R-:W-:-:S03]  /*1d80*/  FADD R11, R0, R11 ;  /* 0x0000000b000b7221 */ /* 0x010fc60000000000 */
[----:B------:R-:W2:Y:S04]  /*1d90*/  LDG.E R0, desc[UR6][R12.64+0xc00] ;  /* 0x000c00060c007981 */ /* 0x000ea8000c1e1900 */
[----:B------:R0:W-:Y:S04]  /*1da0*/  STG.E desc[UR6][R12.64+0x900], R11 ;  /* 0x0009000b0c007986 */ /* 0x0001e8000c101906 */
[----:B-1----:R-:W4:Y:S01]  /*1db0*/  LDG.E R21, desc[UR6][R8.64] ;  /* 0x0000000608157981 */ /* 0x002f22000c1e1900 */
[----:B--2---:R-:W-:-:S03]  /*1dc0*/  FADD R0, R0, R7 ;  /* 0x0000000700007221 */ /* 0x004fc60000000000 */
[----:B------:R-:W2:Y:S01]  /*1dd0*/  LDG.E R7, desc[UR6][R12.64+0x1080] ;  /* 0x001080060c077981 */ /* 0x000ea2000c1e1900 */
[----:B----4-:R-:W-:-:S03]  /*1de0*/  FADD R21, R0, R21 ;  /* 0x0000001500157221 */ /* 0x010fc60000000000 */
[----:B------:R-:W2:Y:S04]  /*1df0*/  LDG.E R0, desc[UR6][R12.64+0xf00] ;  /* 0x000f00060c007981 */ /* 0x000ea8000c1e1900 */
[----:B------:R1:W-:Y:S04]  /*1e00*/  STG.E desc[UR6][R12.64+0xc00], R21 ;  /* 0x000c00150c007986 */ /* 0x0003e8000c101906 */
[----:B---3--:R-:W3:Y:S01]  /*1e10*/  LDG.E R23, desc[UR6][R8.64] ;  /* 0x0000000608177981 */ /* 0x008ee2000c1e1900 */
        /* <DEDUP_REMOVED lines=203> */
[----:B0-----:R-:W3:Y:S01]  /*2ad0*/  LDG.E R11, desc[UR6][R8.64] ;  /* 0x00000006080b7981 */ /* 0x001ee2000c1e1900 */
[----:B--2---:R-:W-:-:S04]  /*2ae0*/  FADD R0, R0, R7 ;  /* 0x0000000700007221 */ /* 0x004fc80000000000 */
[----:B---3--:R-:W-:-:S05]  /*2af0*/  FADD R11, R0, R11 ;  /* 0x0000000b000b7221 */ /* 0x008fca0000000000 */
[----:B------:R1:W-:Y:S01]  /*2b00*/  STG.E desc[UR6][R12.64+0x7500], R11 ;  /* 0x0075000b0c007986 */ /* 0x0003e2000c101906 */
[----:B------:R-:W-:-:S07]  /*2b10*/  MOV R7, RZ ;  /* 0x000000ff00077202 */ /* 0x000fce0000000f00 */
.L_x_16:
[----:B0-----:R-:W-:Y:S01]  /*2b20*/  IMAD R8, R7, 0xc0, RZ ;  /* 0x000000c007087824 */ /* 0x001fe200078e02ff */
[----:B-1----:R-:W0:Y:S03]  /*2b30*/  LDC.64 R10, c[0x0][0x390] ;  /* 0x0000e400ff0a7b82 */ /* 0x002e260000000a00 */
[----:B------:R-:W-:-:S05]  /*2b40*/  IMAD.WIDE.U32 R28, R8, 0x4, R12 ;  /* 0x00000004081c7825 */ /* 0x000fca00078e000c */
[----:B------:R-:W2:Y:S01]  /*2b50*/  LDG.E R0, desc[UR6][R28.64+0x600] ;  /* 0x000600061c007981 */ /* 0x000ea2000c1e1900 */
[----:B------:R-:W-:-:S05]  /*2b60*/  IMAD R9, R7, 0x60, RZ ;  /* 0x0000006007097824 */ /* 0x000fca00078e02ff */
[----:B------:R-:W-:-:S05]  /*2b70*/  IADD3 R21, PT, PT, R9, R18, RZ ;  /* 0x0000001209157210 */ /* 0x000fca0007ffe0ff */
[----:B0-----:R-:W-:-:S05]  /*2b80*/  IMAD.WIDE.U32 R10, R21, 0x4, R10 ;  /* 0x00000004150a7825 */ /* 0x001fca00078e000a */
[----:B------:R0:W5:Y:S01]  /*2b90*/  LDG.E R22, desc[UR6][R10.64] ;  /* 0x000000060a167981 */ /* 0x000162000c1e1900 */
[----:B------:R-:W-:Y:S01]  /*2ba0*/  HFMA2 R21, -RZ, RZ, 0.96630859375, -0.0022525787353515625 ;  /* 0x3bbb989dff157431 */ /* 0x000fe200000001ff */
[----:B------:R-:W-:Y:S01]  /*2bb0*/  MOV R23, 0x437c0000 ;  /* 0x437c000000177802 */ /* 0x000fe20000000f00 */
[----:B------:R-:W-:Y:S01]  /*2bc0*/  BSSY.RECONVERGENT B0, `(.L_x_1) ;  /* 0x0000019000007945 */ /* 0x000fe20003800200 */
[----:B------:R-:W-:-:S04]  /*2bd0*/  IADD3 R7, PT, PT, R7, 0x1, RZ ;  /* 0x0000000107077810 */ /* 0x000fc80007ffe0ff */
[----:B------:R-:W-:Y:S01]  /*2be0*/  ISETP.NE.AND P3, PT, R7, 0xa, PT ;  /* 0x0000000a0700780c */ /* 0x000fe20003f65270 */
[----:B--2---:R-:W-:-:S04]  /*2bf0*/  FADD R0, R0, 1 ;  /* 0x3f80000000007421 */ /* 0x004fc80000000000 */
[----:B------:R-:W-:-:S04]  /*2c00*/  FFMA.SAT R2, R0, -R21, 0.5 ;  /* 0x3f00000000027423 */ /* 0x000fc80000002815 */
[----:B------:R-:W-:-:S04]  /*2c10*/  FFMA.RM R2, R2, R23, 12582913 ;  /* 0x4b40000102027423 */ /* 0x000fc80000004017 */
[C---:B------:R-:W-:Y:S01]  /*2c20*/  FADD R21, R2.reuse, -12583039 ;  /* 0xcb40007f02157421 */ /* 0x040fe20000000000 */
[----:B------:R-:W-:-:S03]  /*2c30*/  SHF.L.U32 R2, R2, 0x17, RZ ;  /* 0x0000001702027819 */ /* 0x000fc600000006ff */
[----:B------:R-:W-:-:S04]  /*2c40*/  FFMA R21, R0, -1.4426950216293334961, -R21 ;  /* 0xbfb8aa3b00157823 */ /* 0x000fc80000000815 */
[----:B------:R-:W-:-:S06]  /*2c50*/  FFMA R21, R0, -1.925963033500011079e-08, R21 ;  /* 0xb2a5706000157823 */ /* 0x000fcc0000000015 */
[----:B------:R-:W1:Y:S02]  /*2c60*/  MUFU.EX2 R21, R21 ;  /* 0x0000001500157308 */ /* 0x000e640000000800 */
[----:B-1----:R-:W-:-:S05]  /*2c70*/  FFMA R2, R2, R21, 1 ;  /* 0x3f80000002027423 */ /* 0x002fca0000000015 */
[----:B------:R-:W-:-:S04]  /*2c80*/  IADD3 R0, PT, PT, R2, 0x1800000, RZ ;  /* 0x0180000002007810 */ /* 0x000fc80007ffe0ff */
[----:B------:R-:W-:-:S04]  /*2c90*/  LOP3.LUT R0, R0, 0x7f800000, RZ, 0xc0, !PT ;  /* 0x7f80000000007812 */ /* 0x000fc800078ec0ff */
[----:B------:R-:W-:-:S13]  /*2ca0*/  ISETP.GT.U32.AND P0, PT, R0, 0x1ffffff, PT ;  /* 0x01ffffff0000780c */ /* 0x000fda0003f04070 */
[----:B0-----:R-:W-:Y:S05]  /*2cb0*/  @P0 BRA `(.L_x_2) ;  /* 0x0000000000140947 */ /* 0x001fea0003800000 */
[----:B------:R-:W-:Y:S02]  /*2cc0*/  MOV R0, R2 ;  /* 0x0000000200007202 */ /* 0x000fe40000000f00 */
[----:B------:R-:W-:-:S07]  /*2cd0*/  MOV R2, 0x2cf0 ;  /* 0x00002cf000027802 */ /* 0x000fce0000000f00 */
[----:B-----5:R-:W-:Y:S05]  /*2ce0*/  CALL.REL.NOINC `($__internal_0_$__cuda_sm20_rcp_rn_f32_slowpath) ;  /* 0x0000001000107944 */ /* 0x020fea0003c00000 */
[----:B------:R-:W-:Y:S01]  /*2cf0*/  MOV R21, R25 ;  /* 0x0000001900157202 */ /* 0x000fe20000000f00 */
[----:B------:R-:W-:Y:S06]  /*2d00*/  BRA `(.L_x_3) ;  /* 0x0000000000107947 */ /* 0x000fec0003800000 */
.L_x_2:
[----:B------:R-:W0:Y:S02]  /*2d10*/  MUFU.RCP R21, R2 ;  /* 0x0000000200157308 */ /* 0x000e240000001000 */
[----:B0-----:R-:W-:-:S04]  /*2d20*/  FFMA R0, R2, R21, -1 ;  /* 0xbf80000002007423 */ /* 0x001fc80000000015 */
[----:B------:R-:W-:-:S04]  /*2d30*/  FADD.FTZ R0, -R0, -RZ ;  /* 0x800000ff00007221 */ /* 0x000fc80000010100 */
[----:B------:R-:W-:-:S07]  /*2d40*/  FFMA R21, R21, R0, R21 ;  /* 0x0000000015157223 */ /* 0x000fce0000000015 */
.L_x_3:
[----:B------:R-:W-:Y:S05]  /*2d50*/  BSYNC.RECONVERGENT B0 ;  /* 0x0000000000007941 */ /* 0x000fea0003800200 */
.L_x_1:
[----:B------:R-:W2:Y:S04]  /*2d60*/  LDG.E R20, desc[UR6][R28.64] ;  /* 0x000000061c147981 */ /* 0x000ea8000c1e1900 */
[----:B------:R-:W3:Y:S01]  /*2d70*/  LDG.E R0, desc[UR6][R28.64+0x300] ;  /* 0x000300061c007981 */ /* 0x000ee2000c1e1900 */
[----:B------:R-:W-:Y:S01]  /*2d80*/  HFMA2 R23, -RZ, RZ, 0.96630859375, -0.0022525787353515625 ;  /* 0x3bbb989dff177431 */ /* 0x000fe200000001ff */
[----:B------:R-:W-:Y:S01]  /*2d90*/  MOV R25, 0x437c0000 ;  /* 0x437c000000197802 */ /* 0x000fe20000000f00 */
[----:B------:R-:W-:Y:S01]  /*2da0*/  BSSY.RECONVERGENT B0, `(.L_x_4) ;  /* 0x0000049000007945 */ /* 0x000fe20003800200 */
[----:B-----5:R-:W-:Y:S02]  /*2db0*/  FMUL R22, R22, R21 ;  /* 0x0000001516167220 */ /* 0x020fe40000400000 */
[----:B--2---:R-:W-:-:S04]  /*2dc0*/  FFMA.SAT R2, R20, -R23, 0.5 ;  /* 0x3f00000014027423 */ /* 0x004fc80000002817 */
[----:B------:R-:W-:Y:S01]  /*2dd0*/  FFMA.RM R2, R2, R25, 12582913 ;  /* 0x4b40000102027423 */ /* 0x000fe20000004019 */
[C---:B---3--:R-:W-:Y:S01]  /*2de0*/  FMUL R27, R0.reuse, 0.63661974668502807617 ;  /* 0x3f22f983001b7820 */ /* 0x048fe20000400000 */
[----:B------:R-:W-:Y:S02]  /*2df0*/  FSETP.GE.AND P0, PT, |R0|, 105615, PT ;  /* 0x47ce47800000780b */ /* 0x000fe40003f06200 */
[C---:B------:R-:W-:Y:S01]  /*2e00*/  FADD R23, R2.reuse, -12583039 ;  /* 0xcb40007f02177421 */ /* 0x040fe20000000000 */
[----:B------:R-:W-:Y:S02]  /*2e10*/  SHF.L.U32 R2, R2, 0x17, RZ ;  /* 0x0000001702027819 */ /* 0x000fe400000006ff */
[----:B------:R-:W0:Y:S01]  /*2e20*/  F2I.NTZ R27, R27 ;  /* 0x0000001b001b7305 */ /* 0x000e220000203100 */
[----:B------:R-:W-:-:S04]  /*2e30*/  FFMA R23, R20, -1.4426950216293334961, -R23 ;  /* 0xbfb8aa3b14177823 */ /* 0x000fc80000000817 */
[----:B------:R-:W-:-:S06]  /*2e40*/  FFMA R23, R20, -1.925963033500011079e-08, R23 ;  /* 0xb2a5706014177823 */ /* 0x000fcc0000000017 */
[----:B------:R-:W1:Y:S01]  /*2e50*/  MUFU.EX2 R23, R23 ;  /* 0x0000001700177308 */ /* 0x000e620000000800 */
[----:B0-----:R-:W-:-:S05]  /*2e60*/  I2FP.F32.S32 R25, R27 ;  /* 0x0000001b00197245 */ /* 0x001fca0000201400 */
[----:B------:R-:W-:-:S04]  /*2e70*/  FFMA R20, R25, -1.5707962512969970703, R0 ;  /* 0xbfc90fda19147823 */ /* 0x000fc80000000000 */
[----:B------:R-:W-:Y:S01]  /*2e80*/  FFMA R20, R25, -7.5497894158615963534e-08, R20 ;  /* 0xb3a2216819147823 */ /* 0x000fe20000000014 */
[----:B-1----:R-:W-:-:S03]  /*2e90*/  FFMA R2, R2, R23, 1 ;  /* 0x3f80000002027423 */ /* 0x002fc60000000017 */
[----:B------:R-:W-:Y:S01]  /*2ea0*/  FFMA R20, R25, -5.3903029534742383927e-15, R20 ;  /* 0xa7c234c519147823 */ /* 0x000fe20000000014 */
[----:B------:R-:W-:Y:S06]  /*2eb0*/  @!P0 BRA `(.L_x_5) ;  /* 0x0000000000dc8947 */ /* 0x000fec0003800000 */
[----:B------:R-:W-:-:S13]  /*2ec0*/  FSETP.NEU.AND P0, PT, |R0|, +INF , PT ;  /* 0x7f8000000000780b */ /* 0x000fda0003f0d200 */
[----:B------:R-:W-:Y:S01]  /*2ed0*/  @!P0 FMUL R20, RZ, R0 ;  /* 0x00000000ff148220 */ /* 0x000fe20000400000 */
[----:B------:R-:W-:Y:S01]  /*2ee0*/  @!P0 MOV R27, RZ ;  /* 0x000000ff001b8202 */ /* 0x000fe20000000f00 */
[----:B------:R-:W-:Y:S06]  /*2ef0*/  @!P0 BRA `(.L_x_5) ;  /* 0x0000000000cc8947 */ /* 0x000fec0003800000 */
[----:B------:R-:W-:Y:S01]  /*2f00*/  SHF.L.U32 R20, R0, 0x8, RZ ;  /* 0x0000000800147819 */ /* 0x000fe200000006ff */
[----:B------:R-:W-:Y:S01]  /*2f10*/  HFMA2 R26, -RZ, RZ, 0, 0 ;  /* 0x00000000ff1a7431 */ /* 0x000fe200000001ff */
[----:B------:R-:W-:Y:S01]  /*2f20*/  MOV R23, R1 ;  /* 0x0000000100177202 */ /* 0x000fe20000000f00 */
[----:B------:R-:W0:Y:S01]  /*2f30*/  LDCU.64 UR8, c[0x4][URZ] ;  /* 0x01000000ff0877ac */ /* 0x000e220008000a00 */
[----:B------:R-:W-:Y:S01]  /*2f40*/  LOP3.LUT R27, R20, 0x80000000, RZ, 0xfc, !PT ;  /* 0x80000000141b7812 */ /* 0x000fe200078efcff */
[----:B------:R-:W-:Y:S01]  /*2f50*/  UMOV UR5, URZ ;  /* 0x000000ff00057c82 */ /* 0x000fe20008000000 */
[----:B------:R-:W-:-:S05]  /*2f60*/  UMOV UR4, URZ ;  /* 0x000000ff00047c82 */ /* 0x000fca0008000000 */
.L_x_6:
[----:B0-----:R-:W-:Y:S02]  /*2f70*/  MOV R20, UR8 ;  /* 0x0000000800147c02 */ /* 0x001fe40008000f00 */
[----:B------:R-:W-:-:S05]  /*2f80*/  MOV R21, UR9 ;  /* 0x0000000900157c02 */ /* 0x000fca0008000f00 */
[----:B------:R-:W2:Y:S01]  /*2f90*/  LDG.E.CONSTANT R20, desc[UR6][R20.64] ;  /* 0x0000000614147981 */ /* 0x000ea2000c1e9900 */
[----:B------:R-:W-:Y:S02]  /*2fa0*/  UIADD3 UR8, UP0, UPT, UR8, 0x4, URZ ;  /* 0x0000000408087890 */ /* 0x000fe4000ff1e0ff */
[----:B------:R-:W-:Y:S02]  /*2fb0*/  UIADD3 UR4, UPT, UPT, UR4, 0x1, URZ ;  /* 0x0000000104047890 */ /* 0x000fe4000fffe0ff */
[----:B------:R-:W-:Y:S02]  /*2fc0*/  UIADD3.X UR9, UPT, UPT, URZ, UR9, URZ, UP0, !UPT ;  /* 0x00000009ff097290 */ /* 0x000fe400087fe4ff */
[----:B------:R-:W-:Y:S01]  /*2fd0*/  UISETP.NE.AND UP0, UPT, UR4, 0x6, UPT ;  /* 0x000000060400788c */ /* 0x000fe2000bf05270 */
[----:B--2---:R-:W-:-:S03]  /*2fe0*/  IMAD.WIDE.U32 R24, R20, R27, RZ ;  /* 0x0000001b14187225 */ /* 0x004fc600078e00ff */
[----:B------:R-:W-:-:S04]  /*2ff0*/  IADD3 R24, P0, PT, R24, R26, RZ ;  /* 0x0000001a18187210 */ /* 0x000fc80007f1e0ff */
[----:B------:R-:W-:Y:S01]  /*3000*/  IADD3.X R26, PT, PT, R25, UR5, RZ, P0, !PT ;  /* 0x00000005191a7c10 */ /* 0x000fe200087fe4ff */
[----:B------:R0:W-:Y:S02]  /*3010*/  STL [R23], R24 ;  /* 0x0000001817007387 */ /* 0x0001e40000100800 */
[----:B0-----:R-:W-:Y:S01]  /*3020*/  IADD3 R23, PT, PT, R23, 0x4, RZ ;  /* 0x0000000417177810 */ /* 0x001fe20007ffe0ff */
[----:B------:R-:W-:Y:S06]  /*3030*/  BRA.U UP0, `(.L_x_6) ;  /* 0xfffffffd00cc7547 */ /* 0x000fec000b83ffff */
[----:B------:R-:W-:Y:S01]  /*3040*/  SHF.R.U32.HI R24, RZ, 0x17, R0 ;  /* 0x00000017ff187819 */ /* 0x000fe20000011600 */
[----:B------:R0:W-:Y:S03]  /*3050*/  STL [R1+0x18], R26 ;  /* 0x0000181a01007387 */ /* 0x0001e60000100800 */
[C---:B------:R-:W-:Y:S02]  /*3060*/  LOP3.LUT R20, R24.reuse, 0xe0, RZ, 0xc0, !PT ;  /* 0x000000e018147812 */ /* 0x040fe400078ec0ff */
[----:B------:R-:W-:Y:S02]  /*3070*/  LOP3.LUT P0, RZ, R24, 0x1f, RZ, 0xc0, !PT ;  /* 0x0000001f18ff7812 */ /* 0x000fe4000780c0ff */
[----:B------:R-:W-:-:S04]  /*3080*/  IADD3 R20, PT, PT, R20, -0x80, RZ ;  /* 0xffffff8014147810 */ /* 0x000fc80007ffe0ff */
[----:B------:R-:W-:-:S05]  /*3090*/  SHF.R.U32.HI R20, RZ, 0x5, R20 ;  /* 0x00000005ff147819 */ /* 0x000fca0000011614 */
[----:B------:R-:W-:-:S05]  /*30a0*/  IMAD R25, R20, -0x4, R1 ;  /* 0xfffffffc14197824 */ /* 0x000fca00078e0201 */
[----:B------:R-:W2:Y:S04]  /*30b0*/  LDL R23, [R25+0x18] ;  /* 0x0000180019177983 */ /* 0x000ea80000100800 */
[----:B------:R-:W2:Y:S04]  /*30c0*/  LDL R20, [R25+0x14] ;  /* 0x0000140019147983 */ /* 0x000ea80000100800 */
[----:B------:R-:W3:Y:S01]  /*30d0*/  @P0 LDL R21, [R25+0x10] ;  /* 0x0000100019150983 */ /* 0x000ee20000100800 */
[----:B------:R-:W-:Y:S01]  /*30e0*/  LOP3.LUT R24, R24, 0x1f, RZ, 0xc0, !PT ;  /* 0x0000001f18187812 */ /* 0x000fe200078ec0ff */
[----:B------:R-:W-:Y:S01]  /*30f0*/  UMOV UR4, 0x54442d19 ;  /* 0x54442d1900047882 */ /* 0x000fe20000000000 */
[----:B------:R-:W-:-:S02]  /*3100*/  UMOV UR5, 0x3bf921fb ;  /* 0x3bf921fb00057882 */ /* 0x000fc40000000000 */
[-C--:B--2---:R-:W-:Y:S02]  /*3110*/  @P0 SHF.L.W.U32.HI R23, R20, R24.reuse, R23 ;  /* 0x0000001814170219 */ /* 0x084fe40000010e17 */
[----:B---3--:R-:W-:Y:S02]  /*3120*/  @P0 SHF.L.W.U32.HI R20, R21, R24, R20 ;  /* 0x0000001815140219 */ /* 0x008fe40000010e14 */
[----:B------:R-:W-:Y:S02]  /*3130*/  ISETP.GE.AND P0, PT, R0, RZ, PT ;  /* 0x000000ff0000720c */ /* 0x000fe40003f06270 */
[C---:B------:R-:W-:Y:S02]  /*3140*/  SHF.L.W.U32.HI R27, R20.reuse, 0x2, R23 ;  /* 0x00000002141b7819 */ /* 0x040fe40000010e17 */
[----:B------:R-:W-:Y:S02]  /*3150*/  SHF.L.U32 R20, R20, 0x2, RZ ;  /* 0x0000000214147819 */ /* 0x000fe400000006ff */
[----:B------:R-:W-:-:S02]  /*3160*/  SHF.R.S32.HI R21, RZ, 0x1f, R27 ;  /* 0x0000001fff157819 */ /* 0x000fc4000001141b */
[----:B0-----:R-:W-:Y:S02]  /*3170*/  SHF.R.U32.HI R26, RZ, 0x1e, R23 ;  /* 0x0000001eff1a7819 */ /* 0x001fe40000011617 */
[C---:B------:R-:W-:Y:S02]  /*3180*/  LOP3.LUT R20, R21.reuse, R20, RZ, 0x3c, !PT ;  /* 0x0000001415147212 */ /* 0x040fe400078e3cff */
[----:B------:R-:W-:Y:S02]  /*3190*/  LOP3.LUT R21, R21, R27, RZ, 0x3c, !PT ;  /* 0x0000001b15157212 */ /* 0x000fe400078e3cff */
[C---:B------:R-:W-:Y:S02]  /*31a0*/  LOP3.LUT R0, R27.reuse, R0, RZ, 0x3c, !PT ;  /* 0x000000001b007212 */ /* 0x040fe400078e3cff */
[----:B------:R-:W-:Y:S02]  /*31b0*/  LEA.HI R27, R27, R26, RZ, 0x1 ;  /* 0x0000001a1b1b7211 */ /* 0x000fe400078f08ff */
[----:B------:R-:W0:Y:S01]  /*31c0*/  I2F.F64.S64 R20, R20 ;  /* 0x0000001400147312 */ /* 0x000e220000301c00 */
[----:B------:R-:W-:-:S02]  /*31d0*/  ISETP.GE.AND P1, PT, R0, RZ, PT ;  /* 0x000000ff0000720c */ /* 0x000fc40003f26270 */
[----:B------:R-:W-:-:S04]  /*31e0*/  IADD3 R0, PT, PT, -R27, RZ, RZ ;  /* 0x000000ff1b007210 */ /* 0x000fc80007ffe1ff */
[----:B------:R-:W-:Y:S01]  /*31f0*/  @!P0 MOV R27, R0 ;  /* 0x00000000001b8202 */ /* 0x000fe20000000f00 */
[----:B0-----:R-:W-:-:S10]  /*3200*/  DMUL R24, R20, UR4 ;  /* 0x0000000414187c28 */ /* 0x001fd40008000000 */
[----:B------:R-:W0:Y:S02]  /*3210*/  F2F.F32.F64 R24, R24 ;  /* 0x0000001800187310 */ /* 0x000e240000301000 */
[----:B0-----:R-:W-:-:S07]  /*3220*/  FSEL R20, -R24, R24, !P1 ;  /* 0x0000001818147208 */ /* 0x001fce0004800100 */
.L_x_5:
[----:B------:R-:W-:Y:S05]  /*3230*/  BSYNC.RECONVERGENT B0 ;  /* 0x0000000000007941 */ /* 0x000fea0003800200 */
.L_x_4:
[----:B------:R-:W-:Y:S01]  /*3240*/  HFMA2 R21, -RZ, RZ, 1.0244140625, 0 ;  /* 0x3c190000ff157431 */ /* 0x000fe200000001ff */
[----:B------:R-:W-:Y:S01]  /*3250*/  MOV R23, R20 ;  /* 0x0000001400177202 */ /* 0x000fe20000000f00 */
[----:B------:R-:W-:Y:S01]  /*3260*/  BSSY.RECONVERGENT B0, `(.L_x_7) ;  /* 0x0000019000007945 */ /* 0x000fe20003800200 */
[----:B------:R-:W-:Y:S02]  /*3270*/  LOP3.LUT R27, R27, 0x1, RZ, 0xc0, !PT ;  /* 0x000000011b1b7812 */ /* 0x000fe400078ec0ff */
[C---:B------:R-:W-:Y:S01]  /*3280*/  FSETP.NEU.AND P0, PT, |R23|.reuse, 0.00049096695147454738617, PT ;  /* 0x3a00b43c1700780b */ /* 0x040fe20003f0d200 */
[----:B------:R-:W-:Y:S01]  /*3290*/  FMUL R0, R23, R23 ;  /* 0x0000001717007220 */ /* 0x000fe20000400000 */
[----:B------:R-:W-:-:S03]  /*32a0*/  ISETP.NE.U32.AND P1, PT, R27, 0x1, PT ;  /* 0x000000011b00780c */ /* 0x000fc60003f25070 */
[----:B------:R-:W-:-:S04]  /*32b0*/  FFMA R21, R0, R21, 0.003265380859375 ;  /* 0x3b56000000157423 */ /* 0x000fc80000000015 */
[----:B------:R-:W-:-:S04]  /*32c0*/  FFMA R21, R0, R21, 0.0242919921875 ;  /* 0x3cc7000000157423 */ /* 0x000fc80000000015 */
[----:B------:R-:W-:-:S04]  /*32d0*/  FFMA R21, R0, R21, 0.053466796875 ;  /* 0x3d5b000000157423 */ /* 0x000fc80000000015 */
[----:B------:R-:W-:-:S04]  /*32e0*/  FFMA R21, R0, R21, 0.13337790966033935547 ;  /* 0x3e08943800157423 */ /* 0x000fc80000000015 */
[----:B------:R-:W-:Y:S01]  /*32f0*/  FFMA R20, R0, R21, 0.33333230018615722656 ;  /* 0x3eaaaa8800147423 */ /* 0x000fe20000000015 */
[----:B------:R-:W-:Y:S01]  /*3300*/  IADD3 R21, PT, PT, R2, 0x1800000, RZ ;  /* 0x0180000002157810 */ /* 0x000fe20007ffe0ff */
[----:B------:R-:W-:-:S03]  /*3310*/  FMUL R0, R0, R23 ;  /* 0x0000001700007220 */ /* 0x000fc60000400000 */
[----:B------:R-:W-:Y:S01]  /*3320*/  LOP3.LUT R21, R21, 0x7f800000, RZ, 0xc0, !PT ;  /* 0x7f80000015157812 */ /* 0x000fe200078ec0ff */
[----:B------:R-:W-:-:S03]  /*3330*/  @P0 FFMA R23, R20, R0, R23 ;  /* 0x0000000014170223 */ /* 0x000fc60000000017 */
[----:B------:R-:W-:-:S03]  /*3340*/  ISETP.GT.U32.AND P0, PT, R21, 0x1ffffff, PT ;  /* 0x01ffffff1500780c */ /* 0x000fc60003f04070 */
[----:B------:R-:W0:Y:S10]  /*3350*/  @!P1 MUFU.RCP R23, -R23 ;  /* 0x8000001700179308 */ /* 0x000e340000001000 */
[----:B------:R-:W-:Y:S05]  /*3360*/  @P0 BRA `(.L_x_8) ;  /* 0x0000000000100947 */ /* 0x000fea0003800000 */
[----:B------:R-:W-:Y:S02]  /*3370*/  MOV R0, R2 ;  /* 0x0000000200007202 */ /* 0x000fe40000000f00 */
[----:B------:R-:W-:-:S07]  /*3380*/  MOV R2, 0x33a0 ;  /* 0x000033a000027802 */ /* 0x000fce0000000f00 */
[----:B0-----:R-:W-:Y:S05]  /*3390*/  CALL.REL.NOINC `($__internal_0_$__cuda_sm20_rcp_rn_f32_slowpath) ;  /* 0x0000000800647944 */ /* 0x001fea0003c00000 */
[----:B------:R-:W-:Y:S05]  /*33a0*/  BRA `(.L_x_9) ;  /* 0x0000000000107947 */ /* 0x000fea0003800000 */
.L_x_8:
[----:B------:R-:W1:Y:S02]  /*33b0*/  MUFU.RCP R25, R2 ;  /* 0x0000000200197308 */ /* 0x000e640000001000 */
[----:B-1----:R-:W-:-:S04]  /*33c0*/  FFMA R0, R2, R25, -1 ;  /* 0xbf80000002007423 */ /* 0x002fc80000000019 */
[----:B------:R-:W-:-:S04]  /*33d0*/  FADD.FTZ R0, -R0, -RZ ;  /* 0x800000ff00007221 */ /* 0x000fc80000010100 */
[----:B------:R-:W-:-:S07]  /*33e0*/  FFMA R25, R25, R0, R25 ;  /* 0x0000000019197223 */ /* 0x000fce0000000019 */
.L_x_9:
[----:B------:R-:W-:Y:S05]  /*33f0*/  BSYNC.RECONVERGENT B0 ;  /* 0x0000000000007941 */ /* 0x000fea0003800200 */
.L_x_7:
[----:B0-----:R-:W-:Y:S01]  /*3400*/  FFMA R25, R23, R25, R22 ;  /* 0x0000001917197223 */ /* 0x001fe20000000016 */
[----:B------:R-:W-:Y:S03]  /*3410*/  BSSY.RECONVERGENT B0, `(.L_x_10) ;  /* 0x000003d000007945 */ /* 0x000fe60003800200 */
[C---:B------:R-:W-:Y:S01]  /*3420*/  FMUL R22, R25.reuse, 0.63661974668502807617 ;  /* 0x3f22f98319167820 */ /* 0x040fe20000400000 */
[----:B------:R0:W-:Y:S01]  /*3430*/  STG.E desc[UR6][R10.64], R25 ;  /* 0x000000190a007986 */ /* 0x0001e2000c101906 */
[----:B------:R-:W-:-:S04]  /*3440*/  FSETP.GE.AND P0, PT, |R25|, 105615, PT ;  /* 0x47ce47801900780b */ /* 0x000fc80003f06200 */
[----:B------:R-:W1:Y:S02]  /*3450*/  F2I.NTZ R22, R22 ;  /* 0x0000001600167305 */ /* 0x000e640000203100 */
[----:B-1----:R-:W-:-:S05]  /*3460*/  I2FP.F32.S32 R0, R22 ;  /* 0x0000001600007245 */ /* 0x002fca0000201400 */
[----:B------:R-:W-:-:S04]  /*3470*/  FFMA R21, R0, -1.5707962512969970703, R25 ;  /* 0xbfc90fda00157823 */ /* 0x000fc80000000019 */
[----:B------:R-:W-:-:S04]  /*3480*/  FFMA R21, R0, -7.5497894158615963534e-08, R21 ;  /* 0xb3a2216800157823 */ /* 0x000fc80000000015 */
[----:B------:R-:W-:Y:S01]  /*3490*/  FFMA R0, R0, -5.3903029534742383927e-15, R21 ;  /* 0xa7c234c500007823 */ /* 0x000fe20000000015 */
[----:B0-----:R-:W-:Y:S06]  /*34a0*/  @!P0 BRA `(.L_x_11) ;  /* 0x0000000000cc8947 */ /* 0x001fec0003800000 */
[----:B------:R-:W-:-:S13]  /*34b0*/  FSETP.NEU.AND P0, PT, |R25|, +INF , PT ;  /* 0x7f8000001900780b */ /* 0x000fda0003f0d200 */
[----:B------:R-:W-:Y:S01]  /*34c0*/  @!P0 FMUL R0, RZ, R25 ;  /* 0x00000019ff008220 */ /* 0x000fe20000400000 */
[----:B------:R-:W-:Y:S01]  /*34d0*/  @!P0 MOV R22, RZ ;  /* 0x000000ff00168202 */ /* 0x000fe20000000f00 */
[----:B------:R-:W-:Y:S06]  /*34e0*/  @!P0 BRA `(.L_x_11) ;  /* 0x0000000000bc8947 */ /* 0x000fec0003800000 */
[----:B------:R-:W0:Y:S01]  /*34f0*/  LDC.64 R10, c[0x4][RZ] ;  /* 0x01000000ff0a7b82 */ /* 0x000e220000000a00 */
[----:B------:R-:W-:Y:S01]  /*3500*/  SHF.L.U32 R20, R25, 0x8, RZ ;  /* 0x0000000819147819 */ /* 0x000fe200000006ff */
[----:B------:R-:W-:Y:S01]  /*3510*/  HFMA2 R0, -RZ, RZ, 0, 0 ;  /* 0x00000000ff007431 */ /* 0x000fe200000001ff */
[----:B------:R-:W-:Y:S01]  /*3520*/  MOV R2, RZ ;  /* 0x000000ff00027202 */ /* 0x000fe20000000f00 */
[----:B------:R-:W-:Y:S01]  /*3530*/  UMOV UR4, URZ ;  /* 0x000000ff00047c82 */ /* 0x000fe20008000000 */
[----:B------:R-:W-:-:S07]  /*3540*/  LOP3.LUT R29, R20, 0x80000000, RZ, 0xfc, !PT ;  /* 0x80000000141d7812 */ /* 0x000fce00078efcff */
.L_x_12:
[----:B0-----:R-:W-:-:S06]  /*3550*/  IMAD.WIDE.U32 R20, R2, 0x4, R10 ;  /* 0x0000000402147825 */ /* 0x001fcc00078e000a */
[----:B------:R-:W2:Y:S01]  /*3560*/  LDG.E.CONSTANT R20, desc[UR6][R20.64] ;  /* 0x0000000614147981 */ /* 0x000ea2000c1e9900 */
[C---:B-1----:R-:W-:Y:S02]  /*3570*/  LEA R24, R2.reuse, R1, 0x2 ;  /* 0x0000000102187211 */ /* 0x042fe400078e10ff */
[----:B------:R-:W-:-:S04]  /*3580*/  IADD3 R2, PT, PT, R2, 0x1, RZ ;  /* 0x0000000102027810 */ /* 0x000fc80007ffe0ff */
[----:B------:R-:W-:Y:S01]  /*3590*/  ISETP.NE.AND P0, PT, R2, 0x6, PT ;  /* 0x000000060200780c */ /* 0x000fe20003f05270 */
[----:B--2---:R-:W-:-:S03]  /*35a0*/  IMAD.WIDE.U32 R22, R20, R29, RZ ;  /* 0x0000001d14167225 */ /* 0x004fc600078e00ff */
[----:B------:R-:W-:-:S04]  /*35b0*/  IADD3 R27, P1, PT, R22, R0, RZ ;  /* 0x00000000161b7210 */ /* 0x000fc80007f3e0ff */
[----:B------:R-:W-:Y:S01]  /*35c0*/  IADD3.X R0, PT, PT, R23, UR4, RZ, P1, !PT ;  /* 0x0000000417007c10 */ /* 0x000fe20008ffe4ff */
[----:B------:R1:W-:Y:S04]  /*35d0*/  STL [R24], R27 ;  /* 0x0000001b18007387 */ /* 0x0003e80000100800 */
[----:B------:R-:W-:Y:S05]  /*35e0*/  @P0 BRA `(.L_x_12) ;  /* 0xfffffffc00d80947 */ /* 0x000fea000383ffff */
        /* <DEDUP_REMOVED lines=19> */
[----:B------:R-:W-:Y:S02]  /*3720*/  SHF.R.U32.HI R23, RZ, 0x1e, R2 ;  /* 0x0000001eff177819 */ /* 0x000fe40000011602 */
[C---:B------:R-:W-:Y:S02]  /*3730*/  LOP3.LUT R10, R20.reuse, R11, RZ, 0x3c, !PT ;  /* 0x0000000b140a7212 */ /* 0x040fe400078e3cff */
[----:B------:R-:W-:Y:S02]  /*3740*/  LOP3.LUT R11, R20, R22, RZ, 0x3c, !PT ;  /* 0x00000016140b7212 */ /* 0x000fe400078e3cff */
[C---:B------:R-:W-:Y:S02]  /*3750*/  LOP3.LUT R25, R22.reuse, R25, RZ, 0x3c, !PT ;  /* 0x0000001916197212 */ /* 0x040fe400078e3cff */
[----:B------:R-:W-:Y:S02]  /*3760*/  LEA.HI R22, R22, R23, RZ, 0x1 ;  /* 0x0000001716167211 */ /* 0x000fe400078f08ff */
[----:B------:R-:W2:Y:S01]  /*3770*/  I2F.F64.S64 R10, R10 ;  /* 0x0000000a000a7312 */ /* 0x000ea20000301c00 */
[----:B------:R-:W-:-:S02]  /*3780*/  ISETP.GE.AND P1, PT, R25, RZ, PT ;  /* 0x000000ff1900720c */ /* 0x000fc40003f26270 */
[----:B0-----:R-:W-:-:S04]  /*3790*/  IADD3 R0, PT, PT, -R22, RZ, RZ ;  /* 0x000000ff16007210 */ /* 0x001fc80007ffe1ff */
[----:B------:R-:W-:Y:S01]  /*37a0*/  @!P0 MOV R22, R0 ;  /* 0x0000000000168202 */ /* 0x000fe20000000f00 */
[----:B--2---:R-:W-:-:S10]  /*37b0*/  DMUL R20, R10, UR4 ;  /* 0x000000040a147c28 */ /* 0x004fd40008000000 */
[----:B------:R-:W0:Y:S02]  /*37c0*/  F2F.F32.F64 R20, R20 ;  /* 0x0000001400147310 */ /* 0x000e240000301000 */
[----:B0-----:R-:W-:-:S07]  /*37d0*/  FSEL R0, -R20, R20, !P1 ;  /* 0x0000001414007208 */ /* 0x001fce0004800100 */
.L_x_11:
[----:B------:R-:W-:Y:S05]  /*37e0*/  BSYNC.RECONVERGENT B0 ;  /* 0x0000000000007941 */ /* 0x000fea0003800200 */
.L_x_10:
[----:B------:R-:W0:Y:S01]  /*37f0*/  LDC.64 R10, c[0x0][0x3c0] ;  /* 0x0000f000ff0a7b82 */ /* 0x000e220000000a00 */
[----:B------:R-:W-:-:S04]  /*3800*/  IADD3 R21, PT, PT, R9, R18, RZ ;  /* 0x0000001209157210 */ /* 0x000fc80007ffe0ff */
[----:B------:R-:W-:-:S05]  /*3810*/  IADD3 R21, PT, PT, R8, R21, RZ ;  /* 0x0000001508157210 */ /* 0x000fca0007ffe0ff */
[----:B0-----:R-:W-:-:S06]  /*3820*/  IMAD.WIDE.U32 R10, R21, 0x4, R10 ;  /* 0x00000004150a7825 */ /* 0x001fcc00078e000a */
[----:B------:R-:W2:Y:S01]  /*3830*/  LDG.E R10, desc[UR6][R10.64+0x900] ;  /* 0x000900060a0a7981 */ /* 0x000ea2000c1e1900 */
[----:B------:R-:W-:Y:S01]  /*3840*/  HFMA2 R21, -RZ, RZ, 0.96630859375, -0.0022525787353515625 ;  /* 0x3bbb989dff157431 */ /* 0x000fe200000001ff */
[----:B------:R-:W-:Y:S01]  /*3850*/  MOV R23, 0x437c0000 ;  /* 0x437c000000177802 */ /* 0x000fe20000000f00 */
[----:B------:R-:W-:Y:S01]  /*3860*/  BSSY.RECONVERGENT B0, `(.L_x_13) ;  /* 0x0000024000007945 */ /* 0x000fe20003800200 */
[----:B------:R-:W-:Y:S01]  /*3870*/  MOV R8, R0 ;  /* 0x0000000000087202 */ /* 0x000fe20000000f00 */
[----:B------:R-:W-:Y:S01]  /*3880*/  HFMA2 R0, -RZ, RZ, 1.0244140625, 0 ;  /* 0x3c190000ff007431 */ /* 0x000fe200000001ff */
[----:B------:R-:W-:Y:S02]  /*3890*/  LOP3.LUT R22, R22, 0x1, RZ, 0xc0, !PT ;  /* 0x0000000116167812 */ /* 0x000fe400078ec0ff */
[----:B------:R-:W-:Y:S02]  /*38a0*/  FSETP.NEU.AND P0, PT, |R8|, 0.00049096695147454738617, PT ;  /* 0x3a00b43c0800780b */ /* 0x000fe40003f0d200 */
[----:B------:R-:W-:Y:S01]  /*38b0*/  ISETP.NE.U32.AND P1, PT, R22, 0x1, PT ;  /* 0x000000011600780c */ /* 0x000fe20003f25070 */
[----:B--2---:R-:W-:-:S04]  /*38c0*/  FFMA.SAT R2, R10, -R21, 0.5 ;  /* 0x3f0000000a027423 */ /* 0x004fc80000002815 */
[----:B------:R-:W-:-:S04]  /*38d0*/  FFMA.RM R2, R2, R23, 12582913 ;  /* 0x4b40000102027423 */ /* 0x000fc80000004017 */
[C---:B------:R-:W-:Y:S01]  /*38e0*/  FADD R21, R2.reuse, -12583039 ;  /* 0xcb40007f02157421 */ /* 0x040fe20000000000 */
[----:B------:R-:W-:-:S03]  /*38f0*/  SHF.L.U32 R2, R2, 0x17, RZ ;  /* 0x0000001702027819 */ /* 0x000fc600000006ff */
[----:B------:R-:W-:-:S04]  /*3900*/  FFMA R21, R10, -1.4426950216293334961, -R21 ;  /* 0xbfb8aa3b0a157823 */ /* 0x000fc80000000815 */
[----:B------:R-:W-:Y:S01]  /*3910*/  FFMA R20, R10, -1.925963033500011079e-08, R21 ;  /* 0xb2a570600a147823 */ /* 0x000fe20000000015 */
[----:B------:R-:W-:-:S03]  /*3920*/  FMUL R21, R8, R8 ;  /* 0x0000000808157220 */ /* 0x000fc60000400000 */
[----:B------:R-:W0:Y:S01]  /*3930*/  MUFU.EX2 R11, R20 ;  /* 0x00000014000b7308 */ /* 0x000e220000000800 */
[----:B------:R-:W-:-:S04]  /*3940*/  FFMA R0, R21, R0, 0.003265380859375 ;  /* 0x3b56000015007423 */ /* 0x000fc80000000000 */
[----:B------:R-:W-:-:S04]  /*3950*/  FFMA R0, R21, R0, 0.0242919921875 ;  /* 0x3cc7000015007423 */ /* 0x000fc80000000000 */
[----:B------:R-:W-:-:S04]  /*3960*/  FFMA R0, R21, R0, 0.053466796875 ;  /* 0x3d5b000015007423 */ /* 0x000fc80000000000 */
[----:B------:R-:W-:Y:S01]  /*3970*/  FFMA R0, R21, R0, 0.13337790966033935547 ;  /* 0x3e08943815007423 */ /* 0x000fe20000000000 */
[----:B0-----:R-:W-:-:S03]  /*3980*/  FFMA R2, R2, R11, 1 ;  /* 0x3f80000002027423 */ /* 0x001fc6000000000b */
[C---:B------:R-:W-:Y:S01]  /*3990*/  FFMA R11, R21.reuse, R0, 0.33333230018615722656 ;  /* 0x3eaaaa88150b7423 */ /* 0x040fe20000000000 */
[----:B------:R-:W-:Y:S01]  /*39a0*/  FMUL R21, R21, R8 ;  /* 0x0000000815157220 */ /* 0x000fe20000400000 */
[----:B------:R-:W-:-:S03]  /*39b0*/  IADD3 R0, PT, PT, R2, 0x1800000, RZ ;  /* 0x0180000002007810 */ /* 0x000fc60007ffe0ff */
[----:B------:R-:W-:Y:S01]  /*39c0*/  @P0 FFMA R8, R11, R21, R8 ;  /* 0x000000150b080223 */ /* 0x000fe20000000008 */
[----:B------:R-:W-:-:S05]  /*39d0*/  LOP3.LUT R0, R0, 0x7f800000, RZ, 0xc0, !PT ;  /* 0x7f80000000007812 */ /* 0x000fca00078ec0ff */
[----:B------:R-:W0:Y:S01]  /*39e0*/  @!P1 MUFU.RCP R8, -R8 ;  /* 0x8000000800089308 */ /* 0x000e220000001000 */
[----:B------:R-:W-:-:S13]  /*39f0*/  ISETP.GT.U32.AND P0, PT, R0, 0x1ffffff, PT ;  /* 0x01ffffff0000780c */ /* 0x000fda0003f04070 */
[----:B------:R-:W-:Y:S05]  /*3a00*/  @P0 BRA `(.L_x_14) ;  /* 0x0000000000140947 */ /* 0x000fea0003800000 */
[----:B------:R-:W-:Y:S02]  /*3a10*/  MOV R0, R2 ;  /* 0x0000000200007202 */ /* 0x000fe40000000f00 */
[----:B------:R-:W-:-:S07]  /*3a20*/  MOV R2, 0x3a40 ;  /* 0x00003a4000027802 */ /* 0x000fce0000000f00 */
[----:B01----:R-:W-:Y:S05]  /*3a30*/  CALL.REL.NOINC `($__internal_0_$__cuda_sm20_rcp_rn_f32_slowpath) ;  /* 0x0000000000bc7944 */ /* 0x003fea0003c00000 */
[----:B------:R-:W-:Y:S01]  /*3a40*/  MOV R11, R25 ;  /* 0x00000019000b7202 */ /* 0x000fe20000000f00 */
[----:B------:R-:W-:Y:S06]  /*3a50*/  BRA `(.L_x_15) ;  /* 0x0000000000107947 */ /* 0x000fec0003800000 */
.L_x_14:
[----:B------:R-:W2:Y:S02]  /*3a60*/  MUFU.RCP R11, R2 ;  /* 0x00000002000b7308 */ /* 0x000ea40000001000 */
[----:B--2---:R-:W-:-:S04]  /*3a70*/  FFMA R0, R2, R11, -1 ;  /* 0xbf80000002007423 */ /* 0x004fc8000000000b */
[----:B------:R-:W-:-:S04]  /*3a80*/  FADD.FTZ R0, -R0, -RZ ;  /* 0x800000ff00007221 */ /* 0x000fc80000010100 */
[----:B------:R-:W-:-:S07]  /*3a90*/  FFMA R11, R11, R0, R11 ;  /* 0x000000000b0b7223 */ /* 0x000fce000000000b */
.L_x_15:
[----:B------:R-:W-:Y:S05]  /*3aa0*/  BSYNC.RECONVERGENT B0 ;  /* 0x0000000000007941 */ /* 0x000fea0003800200 */
.L_x_13:
[----:B0-----:R-:W-:Y:S01]  /*3ab0*/  FMUL R11, R8, R11 ;  /* 0x0000000b080b7220 */ /* 0x001fe20000400000 */
[----:B------:R-:W-:-:S05]  /*3ac0*/  IMAD.WIDE R8, R9, 0x4, R14 ;  /* 0x0000000409087825 */ /* 0x000fca00078e020e */
[----:B------:R0:W-:Y:S01]  /*3ad0*/  STG.E desc[UR6][R8.64], R11 ;  /* 0x0000000b08007986 */ /* 0x0001e2000c101906 */
[----:B------:R-:W-:Y:S05]  /*3ae0*/  @P3 BRA `(.L_x_16) ;  /* 0xfffffff0000c3947 */ /* 0x000fea000383ffff */
[----:B0-----:R-:W0:Y:S01]  /*3af0*/  LDC.64 R8, c[0x0][0x380] ;  /* 0x0000e000ff087b82 */ /* 0x001e220000000a00 */
[----:B------:R-:W-:Y:S01]  /*3b00*/  IMAD R11, R5, 0x60, R18 ;  /* 0x00000060050b7824 */ /* 0x000fe200078e0212 */
[----:B------:R-:W2:Y:S03]  /*3b10*/  LDCU.64 UR4, c[0x0][0x3a0] ;  /* 0x00007400ff0477ac */ /* 0x000ea60008000a00 */
[----:B0-----:R-:W-:-:S06]  /*3b20*/  IMAD.WIDE.U32 R8, R11, 0x4, R8 ;  /* 0x000000040b087825 */ /* 0x001fcc00078e0008 */
[----:B------:R-:W3:Y:S01]  /*3b30*/  LDG.E R9, desc[UR6][R8.64] ;  /* 0x0000000608097981 */ /* 0x000ee2000c1e1900 */
[----:B------:R-:W-:Y:S02]  /*3b40*/  SHF.R.U32.HI R0, RZ, 0x1e, R18 ;  /* 0x0000001eff007819 */ /* 0x000fe40000011612 */
[----:B--2---:R-:W-:-:S04]  /*3b50*/  IADD3 R6, P0, PT, R6, UR4, RZ ;  /* 0x0000000406067c10 */ /* 0x004fc8000ff1e0ff */
[----:B------:R-:W-:-:S05]  /*3b60*/  IADD3.X R7, PT, PT, R0, UR5, RZ, P0, !PT ;  /* 0x0000000500077c10 */ /* 0x000fca00087fe4ff */
[----:B---3--:R0:W-:Y:S04]  /*3b70*/  STG.E desc[UR6][R6.64], R9 ;  /* 0x0000000906007986 */ /* 0x0081e8000c101906 */
[----:B------:R-:W2:Y:S01]  /*3b80*/  LDG.E R21, desc[UR6][R14.64] ;  /* 0x000000060e157981 */ /* 0x000ea2000c1e1900 */
[----:B0-----:R-:W0:Y:S03]  /*3b90*/  LDC.64 R8, c[0x0][0x388] ;  /* 0x0000e200ff087b82 */ /* 0x001e260000000a00 */
[----:B--2---:R-:W-:Y:S04]  /*3ba0*/  STG.E desc[UR6][R6.64+0x180], R21 ;  /* 0x0001801506007986 */ /* 0x004fe8000c101906 */
[----:B------:R2:W-:Y:S04]  /*3bb0*/  STG.E desc[UR6][R6.64+0x300], R21 ;  /* 0x0003001506007986 */ /* 0x0005e8000c101906 */
[----:B------:R-:W3:Y:S04]  /*3bc0*/  LDG.E R23, desc[UR6][R14.64] ;  /* 0x000000060e177981 */ /* 0x000ee8000c1e1900 */
[----:B---3--:R3:W-:Y:S04]  /*3bd0*/  STG.E desc[UR6][R6.64+0x480], R23 ;  /* 0x0004801706007986 */ /* 0x0087e8000c101906 */
[----:B------:R3:W-:Y:S04]  /*3be0*/  STG.E desc[UR6][R6.64+0x600], R23 ;  /* 0x0006001706007986 */ /* 0x0007e8000c101906 */
[----:B------:R-:W4:Y:S04]  /*3bf0*/  LDG.E R25, desc[UR6][R14.64] ;  /* 0x000000060e197981 */ /* 0x000f28000c1e1900 */
[----:B----4-:R3:W-:Y:S04]  /*3c00*/  STG.E desc[UR6][R6.64+0x780], R25 ;  /* 0x0007801906007986 */ /* 0x0107e8000c101906 */
[----:B------:R3:W-:Y:S04]  /*3c10*/  STG.E desc[UR6][R6.64+0x900], R25 ;  /* 0x0009001906007986 */ /* 0x0007e8000c101906 */
[----:B-1----:R-:W4:Y:S04]  /*3c20*/  LDG.E R27, desc[UR6][R14.64] ;  /* 0x000000060e1b7981 */ /* 0x002f28000c1e1900 */
[----:B----4-:R3:W-:Y:S04]  /*3c30*/  STG.E desc[UR6][R6.64+0xa80], R27 ;  /* 0x000a801b06007986 */ /* 0x0107e8000c101906 */
[----:B------:R3:W-:Y:S04]  /*3c40*/  STG.E desc[UR6][R6.64+0xc00], R27 ;  /* 0x000c001b06007986 */ /* 0x0007e8000c101906 */
[----:B------:R-:W4:Y:S01]  /*3c50*/  LDG.E R29, desc[UR6][R14.64+0x180] ;  /* 0x000180060e1d7981 */ /* 0x000f22000c1e1900 */
[----:B0-----:R-:W-:-:S03]  /*3c60*/  IMAD.WIDE.U32 R8, R11, 0x4, R8 ;  /* 0x000000040b087825 */ /* 0x001fc600078e0008 */
[----:B----4-:R3:W-:Y:S04]  /*3c70*/  STG.E desc[UR6][R6.64+0xd80], R29 ;  /* 0x000d801d06007986 */ /* 0x0107e8000c101906 */
[----:B------:R3:W-:Y:S04]  /*3c80*/  STG.E desc[UR6][R6.64+0xf00], R29 ;  /* 0x000f001d06007986 */ /* 0x0007e8000c101906 */
[----:B--2---:R-:W2:Y:S04]  /*3c90*/  LDG.E R21, desc[UR6][R14.64+0xd80] ;  /* 0x000d80060e157981 */ /* 0x004ea8000c1e1900 */
[----:B--2---:R3:W-:Y:S02]  /*3ca0*/  STG.E desc[UR6][R8.64], R21 ;  /* 0x0000001508007986 */ /* 0x0047e4000c101906 */
.L_x_0:
[----:B------:R-:W-:Y:S06]  /*3cb0*/  MEMBAR.SC.GPU ;  /* 0x0000000000007992 */ /* 0x000fec0000002000 */
[----:B------:R-:W-:-:S00]  /*3cc0*/  ERRBAR ;  /* 0x00000000000079ab */ /* 0x000fc00000000000 */
[----:B------:R-:W-:Y:S06]  /*3cd0*/  CGAERRBAR ;  /* 0x00000000000075ab */ /* 0x000fec0000000000 */
[----:B------:R-:W-:Y:S01]  /*3ce0*/  CCTL.IVALL ;  /* 0x00000000ff00798f */ /* 0x000fe20002000000 */
[----:B------:R-:W-:-:S04]  /*3cf0*/  IADD3 R5, PT, PT, R5, 0x1, RZ ;  /* 0x0000000105057810 */ /* 0x000fc80007ffe0ff */
[----:B------:R-:W-:-:S13]  /*3d00*/  ISETP.NE.AND P0, PT, R5, 0x5b, PT ;  /* 0x0000005b0500780c */ /* 0x000fda0003f05270 */
[----:B------:R-:W-:Y:S05]  /*3d10*/  @P0 BRA `(.L_x_17) ;  /* 0xffffffd000540947 */ /* 0x000fea000383ffff */
[----:B------:R-:W-:Y:S05]  /*3d20*/  EXIT ;  /* 0x000000000000794d */ /* 0x000fea0003800000 */
        .weak           $__internal_0_$__cuda_sm20_rcp_rn_f32_slowpath
        .type           $__internal_0_$__cuda_sm20_rcp_rn_f32_slowpath,@function
        .size           $__internal_0_$__cuda_sm20_rcp_rn_f32_slowpath,(.L_x_47 - $__internal_0_$__cuda_sm20_rcp_rn_f32_slowpath)
$__internal_0_$__cuda_sm20_rcp_rn_f32_slowpath:
[----:B------:R-:W-:Y:S01]  /*3d30*/  SHF.L.U32 R20, R0, 0x1, RZ ;  /* 0x0000000100147819 */ /* 0x000fe200000006ff */
[----:B------:R-:W-:Y:S03]  /*3d40*/  BSSY.RECONVERGENT B1, `(.L_x_18) ;  /* 0x0000030000017945 */ /* 0x000fe60003800200 */
[----:B------:R-:W-:-:S04]  /*3d50*/  SHF.R.U32.HI R20, RZ, 0x18, R20 ;  /* 0x00000018ff147819 */ /* 0x000fc80000011614 */
[----:B------:R-:W-:-:S13]  /*3d60*/  ISETP.NE.U32.AND P0, PT, R20, RZ, PT ;  /* 0x000000ff1400720c */ /* 0x000fda0003f05070 */
[----:B------:R-:W-:Y:S05]  /*3d70*/  @P0 BRA `(.L_x_19) ;  /* 0x0000000000280947 */ /* 0x000fea0003800000 */
[----:B------:R-:W-:-:S04]  /*3d80*/  SHF.L.U32 R20, R0, 0x1, RZ ;  /* 0x0000000100147819 */ /* 0x000fc800000006ff */
[----:B------:R-:W-:-:S13]  /*3d90*/  ISETP.NE.AND P0, PT, R20, RZ, PT ;  /* 0x000000ff1400720c */ /* 0x000fda0003f05270 */
[----:B------:R-:W-:Y:S01]  /*3da0*/  @P0 FFMA R25, R0, 1.84467440737095516160e+19, RZ ;  /* 0x5f80000000190823 */ /* 0x000fe200000000ff */
[----:B------:R-:W-:Y:S08]  /*3db0*/  @!P0 MUFU.RCP R21, R0 ;  /* 0x0000000000158308 */ /* 0x000ff00000001000 */
[----:B------:R-:W0:Y:S02]  /*3dc0*/  @P0 MUFU.RCP R20, R25 ;  /* 0x0000001900140308 */ /* 0x000e240000001000 */
[----:B0-----:R-:W-:-:S04]  /*3dd0*/  @P0 FFMA R24, R25, R20, -1 ;  /* 0xbf80000019180423 */ /* 0x001fc80000000014 */
[----:B------:R-:W-:-:S04]  /*3de0*/  @P0 FADD.FTZ R27, -R24, -RZ ;  /* 0x800000ff181b0221 */ /* 0x000fc80000010100 */
[----:B------:R-:W-:-:S04]  /*3df0*/  @P0 FFMA R20, R20, R27, R20 ;  /* 0x0000001b14140223 */ /* 0x000fc80000000014 */
[----:B------:R-:W-:Y:S01]  /*3e00*/  @P0 FFMA R21, R20, 1.84467440737095516160e+19, RZ ;  /* 0x5f80000014150823 */ /* 0x000fe200000000ff */
[----:B------:R-:W-:Y:S06]  /*3e10*/  BRA `(.L_x_20) ;  /* 0x0000000000887947 */ /* 0x000fec0003800000 */
.L_x_19:
[----:B------:R-:W-:-:S04]  /*3e20*/  IADD3 R21, PT, PT, R20, -0xfd, RZ ;  /* 0xffffff0314157810 */ /* 0x000fc80007ffe0ff */
[----:B------:R-:W-:-:S13]  /*3e30*/  ISETP.GT.U32.AND P0, PT, R21, 0x1, PT ;  /* 0x000000011500780c */ /* 0x000fda0003f04070 */
[----:B------:R-:W-:Y:S05]  /*3e40*/  @P0 BRA `(.L_x_21) ;  /* 0x0000000000780947 */ /* 0x000fea0003800000 */
[----:B------:R-:W-:-:S04]  /*3e50*/  LOP3.LUT R24, R0, 0x7fffff, RZ, 0xc0, !PT ;  /* 0x007fffff00187812 */ /* 0x000fc800078ec0ff */
[----:B------:R-:W-:-:S04]  /*3e60*/  LOP3.LUT R27, R24, 0x3f800000, RZ, 0xfc, !PT ;  /* 0x3f800000181b7812 */ /* 0x000fc800078efcff */
[----:B------:R-:W0:Y:S02]  /*3e70*/  MUFU.RCP R24, R27 ;  /* 0x0000001b00187308 */ /* 0x000e240000001000 */
[----:B0-----:R-:W-:-:S04]  /*3e80*/  FFMA R25, R27, R24, -1 ;  /* 0xbf8000001b197423 */ /* 0x001fc80000000018 */
[----:B------:R-:W-:-:S04]  /*3e90*/  FADD.FTZ R25, -R25, -RZ ;  /* 0x800000ff19197221 */ /* 0x000fc80000010100 */
[CCC-:B------:R-:W-:Y:S01]  /*3ea0*/  FFMA.RM R26, R24.reuse, R25.reuse, R24.reuse ;  /* 0x00000019181a7223 */ /* 0x1c0fe20000004018 */
[----:B------:R-:W-:Y:S01]  /*3eb0*/  FFMA.RP R25, R24, R25, R24 ;  /* 0x0000001918197223 */ /* 0x000fe20000008018 */
[----:B------:R-:W-:-:S04]  /*3ec0*/  HFMA2 R24, -RZ, RZ, 0, 1.78813934326171875e-07 ;  /* 0x00000003ff187431 */ /* 0x000fc800000001ff */
[C---:B------:R-:W-:Y:S02]  /*3ed0*/  FSETP.NEU.FTZ.AND P0, PT, R26.reuse, R25, PT ;  /* 0x000000191a00720b */ /* 0x040fe40003f1d000 */
[----:B------:R-:W-:Y:S02]  /*3ee0*/  LOP3.LUT R26, R26, 0x7fffff, RZ, 0xc0, !PT ;  /* 0x007fffff1a1a7812 */ /* 0x000fe400078ec0ff */
[----:B------:R-:W-:Y:S02]  /*3ef0*/  SEL R25, RZ, 0xffffffff, !P0 ;  /* 0xffffffffff197807 */ /* 0x000fe40004000000 */
[----:B------:R-:W-:Y:S02]  /*3f00*/  SHF.L.U32 R24, R24, R21, RZ ;  /* 0x0000001518187219 */ /* 0x000fe400000006ff */
[----:B------:R-:W-:Y:S02]  /*3f10*/  LOP3.LUT R26, R26, 0x800000, RZ, 0xfc, !PT ;  /* 0x008000001a1a7812 */ /* 0x000fe400078efcff */
[----:B------:R-:W-:-:S02]  /*3f20*/  IADD3 R25, PT, PT, -R25, RZ, RZ ;  /* 0x000000ff19197210 */ /* 0x000fc40007ffe1ff */
[----:B------:R-:W-:Y:S02]  /*3f30*/  LOP3.LUT R24, R24, R26, RZ, 0xc0, !PT ;  /* 0x0000001a18187212 */ /* 0x000fe400078ec0ff */
[-C--:B------:R-:W-:Y:S02]  /*3f40*/  LOP3.LUT P1, RZ, R25, R21.reuse, R26, 0xf8, !PT ;  /* 0x0000001519ff7212 */ /* 0x080fe4000782f81a */
[----:B------:R-:W-:-:S04]  /*3f50*/  SHF.R.U32.HI R24, RZ, R21, R24 ;  /* 0x00000015ff187219 */ /* 0x000fc80000011618 */
[C---:B------:R-:W-:Y:S02]  /*3f60*/  LOP3.LUT P0, RZ, R24.reuse, 0x1, RZ, 0xc0, !PT ;  /* 0x0000000118ff7812 */ /* 0x040fe4000780c0ff */
[----:B------:R-:W-:-:S04]  /*3f70*/  LOP3.LUT P2, RZ, R24, 0x2, RZ, 0xc0, !PT ;  /* 0x0000000218ff7812 */ /* 0x000fc8000784c0ff */
[----:B------:R-:W-:Y:S02]  /*3f80*/  PLOP3.LUT P0, PT, P0, P1, P2, 0xe0, 0x0 ;  /* 0x000000000000781c */ /* 0x000fe40000703c20 */
[----:B------:R-:W-:Y:S02]  /*3f90*/  LOP3.LUT P1, RZ, R0, 0x7fffff, RZ, 0xc0, !PT ;  /* 0x007fffff00ff7812 */ /* 0x000fe4000782c0ff */
[----:B------:R-:W-:-:S04]  /*3fa0*/  SEL R21, RZ, 0x1, !P0 ;  /* 0x00000001ff157807 */ /* 0x000fc80004000000 */
[----:B------:R-:W-:-:S04]  /*3fb0*/  IADD3 R21, PT, PT, -R21, RZ, RZ ;  /* 0x000000ff15157210 */ /* 0x000fc80007ffe1ff */
[----:B------:R-:W-:Y:S02]  /*3fc0*/  ISETP.GE.AND P0, PT, R21, RZ, PT ;  /* 0x000000ff1500720c */ /* 0x000fe40003f06270 */
[----:B------:R-:W-:-:S04]  /*3fd0*/  IADD3 R21, PT, PT, R20, -0xfc, RZ ;  /* 0xffffff0414157810 */ /* 0x000fc80007ffe0ff */
[----:B------:R-:W-:-:S07]  /*3fe0*/  SHF.R.U32.HI R21, RZ, R21, R26 ;  /* 0x00000015ff157219 */ /* 0x000fce000001161a */
[----:B------:R-:W-:-:S04]  /*3ff0*/  @!P0 IADD3 R21, PT, PT, R21, 0x1, RZ ;  /* 0x0000000115158810 */ /* 0x000fc80007ffe0ff */
[----:B------:R-:W-:-:S04]  /*4000*/  @!P1 SHF.L.U32 R21, R21, 0x1, RZ ;  /* 0x0000000115159819 */ /* 0x000fc800000006ff */
[----:B------:R-:W-:Y:S01]  /*4010*/  LOP3.LUT R21, R21, 0x80000000, R0, 0xf8, !PT ;  /* 0x8000000015157812 */ /* 0x000fe200078ef800 */
[----:B------:R-:W-:Y:S06]  /*4020*/  BRA `(.L_x_20) ;  /* 0x0000000000047947 */ /* 0x000fec0003800000 */
.L_x_21:
[----:B------:R0:W1:Y:S02]  /*4030*/  MUFU.RCP R21, R0 ;  /* 0x0000000000157308 */ /* 0x0000640000001000 */
.L_x_20:
[----:B------:R-:W-:Y:S05]  /*4040*/  BSYNC.RECONVERGENT B1 ;  /* 0x0000000000017941 */ /* 0x000fea0003800200 */
.L_x_18:
[----:B-1----:R-:W-:Y:S01]  /*4050*/  MOV R25, R21 ;  /* 0x0000001500197202 */ /* 0x002fe20000000f00 */
[----:B------:R-:W-:Y:S01]  /*4060*/  HFMA2 R21, -RZ, RZ, 0, 0 ;  /* 0x00000000ff157431 */ /* 0x000fe200000001ff */
[----:B------:R-:W-:-:S04]  /*4070*/  MOV R20, R2 ;  /* 0x0000000200147202 */ /* 0x000fc80000000f00 */
[----:B0-----:R-:W-:Y:S05]  /*4080*/  RET.REL.NODEC R20 `(_Z23lstm_wavefront_magic_v2PfS_S_S_S_S_S_S_S_) ;  /* 0xffffffbc14dc7950 */ /* 0x001fea0003c3ffff */
.L_x_22:
[----:B------:R-:W-:-:S00]  /*4090*/  BRA `(.L_x_22) ;  /* 0xfffffffc00fc7947 */ /* 0x000fc0000383ffff */
[----:B------:R-:W-:-:S00]  /*40a0*/  NOP ;  /* 0x0000000000007918 */ /* 0x000fc00000000000 */
        /* <DEDUP_REMOVED lines=13> */
.L_x_47:


//--------------------- .text._Z20lstm_wavefront_magicPfS_S_S_S_S_S_S_S_ --------------------------
	.section	.text._Z20lstm_wavefront_magicPfS_S_S_S_S_S_S_S_,"ax",@progbits
	.align	128
        .global         _Z20lstm_wavefront_magicPfS_S_S_S_S_S_S_S_
        .type           _Z20lstm_wavefront_magicPfS_S_S_S_S_S_S_S_,@function
        .size           _Z20lstm_wavefront_magicPfS_S_S_S_S_S_S_S_,(.L_x_48 - _Z20lstm_wavefront_magicPfS_S_S_S_S_S_S_S_)
        .other          _Z20lstm_wavefront_magicPfS_S_S_S_S_S_S_S_,@"STO_CUDA_ENTRY STV_DEFAULT"
_Z20lstm_wavefront_magicPfS_S_S_S_S_S_S_S_:
.text._Z20lstm_wavefront_magicPfS_S_S_S_S_S_S_S_:
[----:B------:R-:W0:Y:S01]  /*0000*/  LDC R1, c[0x0][0x37c] ;  /* 0x0000df00ff017b82 */ /* 0x000e220000000800 */
[----:B------:R-:W1:Y:S01]  /*0010*/  S2R R6, SR_TID.X ;  /* 0x0000000000067919 */ /* 0x000e620000002100 */
[----:B0-----:R-:W-:Y:S02]  /*0020*/  IADD3 R1, PT, PT, R1, -0x20, RZ ;  /* 0xffffffe001017810 */ /* 0x001fe40007ffe0ff */
[----:B-1----:R-:W-:-:S13]  /*0030*/  ISETP.GT.U32.AND P0, PT, R6, 0x5f, PT ;  /* 0x0000005f0600780c */ /* 0x002fda0003f04070 */
[----:B------:R-:W-:Y:S05]  /*0040*/  @P0 EXIT ;  /* 0x000000000000094d */ /* 0x000fea0003800000 */
[----:B------:R-:W0:Y:S01]  /*0050*/  S2R R27, SR_CTAID.X ;  /* 0x00000000001b7919 */ /* 0x000e220000002500 */
[----:B------:R-:W1:Y:S01]  /*0060*/  LDC.64 R4, c[0x0][0x3a8] ;  /* 0x0000ea00ff047b82 */ /* 0x000e620000000a00 */
[----:B------:R-:W2:Y:S07]  /*0070*/  LDCU.64 UR6, c[0x0][0x358] ;  /* 0x00006b00ff0677ac */ /* 0x000eae0008000a00 */
[----:B------:R-:W3:Y:S01]  /*0080*/  S2UR UR5, SR_CgaCtaId ;  /* 0x00000000000579c3 */ /* 0x000ee20000008800 */
[----:B------:R-:W-:Y:S01]  /*0090*/  UMOV UR4, 0x400 ;  /* 0x0000040000047882 */ /* 0x000fe20000000000 */
[----:B------:R-:W4:Y:S01]  /*00a0*/  LDCU.64 UR8, c[0x0][0x390] ;  /* 0x00007200ff0877ac */ /* 0x000f220008000a00 */
[----:B0-----:R-:W-:-:S02]  /*00b0*/  LOP3.LUT P0, R30, R27, 0x1, RZ, 0xc0, !PT ;  /* 0x000000011b1e7812 */ /* 0x001fc4000780c0ff */
[----:B------:R-:W-:-:S05]  /*00c0*/  SHF.R.U32.HI R2, RZ, 0x1, R27 ;  /* 0x00000001ff027819 */ /* 0x000fca000001161b */
[----:B------:R-:W-:-:S03]  /*00d0*/  IMAD.WIDE.U32 R2, R2, 0x2400, RZ ;  /* 0x0000240002027825 */ /* 0x000fc600078e00ff */
[----:B------:R-:W-:-:S03]  /*00e0*/  LOP3.LUT R2, R2, R6, RZ, 0xfc, !PT ;  /* 0x0000000602027212 */ /* 0x000fc600078efcff */
[----:B-1----:R-:W0:Y:S08]  /*00f0*/  @P0 LDC R4, c[0x0][0x3b0] ;  /* 0x0000ec00ff040b82 */ /* 0x002e300000000800 */
[----:B------:R-:W1:Y:S01]  /*0100*/  @P0 LDC R5, c[0x0][0x3b4] ;  /* 0x0000ed00ff050b82 */ /* 0x000e620000000800 */
[----:B0-----:R-:W-:-:S04]  /*0110*/  LEA R4, P1, R2, R4, 0x2 ;  /* 0x0000000402047211 */ /* 0x001fc800078210ff */
[----:B-1----:R-:W-:-:S05]  /*0120*/  LEA.HI.X R5, R2, R5, R3, 0x2, P1 ;  /* 0x0000000502057211 */ /* 0x002fca00008f1403 */
[----:B--2---:R-:W2:Y:S04]  /*0130*/  LDG.E R19, desc[UR6][R4.64+0x600] ;  /* 0x0006000604137981 */ /* 0x004ea8000c1e1900 */
[----:B------:R-:W5:Y:S04]  /*0140*/  LDG.E R29, desc[UR6][R4.64+0x780] ;  /* 0x00078006041d7981 */ /* 0x000f68000c1e1900 */
[----:B------:R-:W4:Y:S04]  /*0150*/  LDG.E R31, desc[UR6][R4.64+0x900] ;  /* 0x00090006041f7981 */ /* 0x000f28000c1e1900 */
[----:B------:R-:W4:Y:S04]  /*0160*/  LDG.E R7, desc[UR6][R4.64+0xf00] ;  /* 0x000f000604077981 */ /* 0x000f28000c1e1900 */
[----:B------:R-:W4:Y:S04]  /*0170*/  LDG.E R15, desc[UR6][R4.64+0x480] ;  /* 0x00048006040f7981 */ /* 0x000f28000c1e1900 */
[----:B------:R-:W4:Y:S04]  /*0180*/  LDG.E R2, desc[UR6][R4.64+0x180] ;  /* 0x0001800604027981 */ /* 0x000f28000c1e1900 */
[----:B------:R-:W4:Y:S04]  /*0190*/  LDG.E R3, desc[UR6][R4.64+0x300] ;  /* 0x0003000604037981 */ /* 0x000f28000c1e1900 */
[----:B------:R-:W4:Y:S04]  /*01a0*/  LDG.E R0, desc[UR6][R4.64] ;  /* 0x0000000604007981 */ /* 0x000f28000c1e1900 */
[----:B------:R-:W4:Y:S01]  /*01b0*/  LDG.E R17, desc[UR6][R4.64+0x1500] ;  /* 0x0015000604117981 */ /* 0x000f22000c1e1900 */
[----:B---3--:R-:W-:-:S03]  /*01c0*/  ULEA UR4, UR5, UR4, 0x18 ;  /* 0x0000000405047291 */ /* 0x008fc6000f8ec0ff */
[----:B------:R-:W3:Y:S04]  /*01d0*/  LDG.E R12, desc[UR6][R4.64+0xc00] ;  /* 0x000c0006040c7981 */ /* 0x000ee8000c1e1900 */
[----:B------:R-:W3:Y:S04]  /*01e0*/  LDG.E R13, desc[UR6][R4.64+0x1380] ;  /* 0x00138006040d7981 */ /* 0x000ee8000c1e1900 */
[----:B------:R-:W3:Y:S04]  /*01f0*/  LDG.E R24, desc[UR6][R4.64+0x1e00] ;  /* 0x001e000604187981 */ /* 0x000ee8000c1e1900 */
[----:B------:R-:W3:Y:S01]  /*0200*/  LDG.E R25, desc[UR6][R4.64+0x2400] ;  /* 0x0024000604197981 */ /* 0x000ee2000c1e1900 */
[----:B------:R-:W-:Y:S01]  /*0210*/  LEA R26, R6, UR4, 0x2 ;  /* 0x00000004061a7c11 */ /* 0x000fe2000f8e10ff */
[----:B------:R-:W0:Y:S02]  /*0220*/  LDCU.64 UR4, c[0x0][0x3c0] ;  /* 0x00007800ff0477ac */ /* 0x000e240008000a00 */
[----:B------:R-:W3:Y:S04]  /*0230*/  LDG.E R20, desc[UR6][R4.64+0xd80] ;  /* 0x000d800604147981 */ /* 0x000ee8000c1e1900 */
        /* <DEDUP_REMOVED lines=17> */
[----:B--2---:R1:W-:Y:S04]  /*0350*/  STS [R26+0x600], R19 ;  /* 0x000600131a007388 */ /* 0x0043e80000000800 */
[----:B-----5:R2:W-:Y:S04]  /*0360*/  STS [R26+0x780], R29 ;  /* 0x0007801d1a007388 */ /* 0x0205e80000000800 */
[----:B----4-:R4:W-:Y:S04]  /*0370*/  STS [R26+0x900], R31 ;  /* 0x0009001f1a007388 */ /* 0x0109e80000000800 */
[----:B-1----:R-:W5:Y:S04]  /*0380*/  LDG.E R19, desc[UR6][R4.64+0x2d00] ;  /* 0x002d000604137981 */ /* 0x002f68000c1e1900 */
[----:B--2---:R-:W2:Y:S04]  /*0390*/  LDG.E R29, desc[UR6][R4.64+0x3180] ;  /* 0x00318006041d7981 */ /* 0x004ea8000c1e1900 */
[----:B----4-:R-:W4:Y:S04]  /*03a0*/  LDG.E R31, desc[UR6][R4.64+0x3300] ;  /* 0x00330006041f7981 */ /* 0x010f28000c1e1900 */
[----:B------:R1:W-:Y:S04]  /*03b0*/  STS [R26+0xf00], R7 ;  /* 0x000f00071a007388 */ /* 0x0003e80000000800 */
[----:B------:R0:W-:Y:S04]  /*03c0*/  STS [R26+0x480], R15 ;  /* 0x0004800f1a007388 */ /* 0x0001e80000000800 */
[----:B-1----:R-:W4:Y:S04]  /*03d0*/  LDG.E R7, desc[UR6][R4.64+0x3900] ;  /* 0x0039000604077981 */ /* 0x002f28000c1e1900 */
[----:B0-----:R-:W4:Y:S04]  /*03e0*/  LDG.E R15, desc[UR6][R4.64+0x3780] ;  /* 0x00378006040f7981 */ /* 0x001f28000c1e1900 */
[----:B------:R0:W-:Y:S04]  /*03f0*/  STS [R26+0x180], R2 ;  /* 0x000180021a007388 */ /* 0x0001e80000000800 */
[----:B------:R1:W-:Y:S04]  /*0400*/  STS [R26+0x300], R3 ;  /* 0x000300031a007388 */ /* 0x0003e80000000800 */
[----:B0-----:R-:W4:Y:S04]  /*0410*/  LDG.E R2, desc[UR6][R4.64+0x3000] ;  /* 0x0030000604027981 */ /* 0x001f28000c1e1900 */
[----:B-1----:R-:W4:Y:S04]  /*0420*/  LDG.E R3, desc[UR6][R4.64+0x3600] ;  /* 0x0036000604037981 */ /* 0x002f28000c1e1900 */
[----:B------:R0:W-:Y:S04]  /*0430*/  STS [R26], R0 ;  /* 0x000000001a007388 */ /* 0x0001e80000000800 */
[----:B------:R1:W-:Y:S04]  /*0440*/  STS [R26+0x1500], R17 ;  /* 0x001500111a007388 */ /* 0x0003e80000000800 */
[----:B---3--:R3:W-:Y:S04]  /*0450*/  STS [R26+0xc00], R12 ;  /* 0x000c000c1a007388 */ /* 0x0087e80000000800 */
[----:B0-----:R-:W4:Y:S04]  /*0460*/  LDG.E R0, desc[UR6][R4.64+0x2e80] ;  /* 0x002e800604007981 */ /* 0x001f28000c1e1900 */
[----:B------:R0:W-:Y:S04]  /*0470*/  STS [R26+0x1380], R13 ;  /* 0x0013800d1a007388 */ /* 0x0001e80000000800 */
[----:B-1----:R-:W4:Y:S04]  /*0480*/  LDG.E R17, desc[UR6][R4.64+0x3a80] ;  /* 0x003a800604117981 */ /* 0x002f28000c1e1900 */
[----:B------:R-:W-:Y:S04]  /*0490*/  STS [R26+0x1e00], R24 ;  /* 0x001e00181a007388 */ /* 0x000fe80000000800 */
[----:B------:R1:W-:Y:S04]  /*04a0*/  STS [R26+0x2400], R25 ;  /* 0x002400191a007388 */ /* 0x0003e80000000800 */
[----:B---3--:R-:W3:Y:S04]  /*04b0*/  LDG.E R12, desc[UR6][R4.64+0x3d80] ;  /* 0x003d8006040c7981 */ /* 0x008ee8000c1e1900 */
[----:B0-----:R-:W3:Y:S04]  /*04c0*/  LDG.E R13, desc[UR6][R4.64+0x4800] ;  /* 0x00480006040d7981 */ /* 0x001ee8000c1e1900 */
[----:B-1----:R-:W3:Y:S04]  /*04d0*/  LDG.E R25, desc[UR6][R4.64+0x3c00] ;  /* 0x003c000604197981 */ /* 0x002ee8000c1e1900 */
[----:B------:R-:W3:Y:S04]  /*04e0*/  LDG.E R24, desc[UR6][R4.64+0x4200] ;  /* 0x0042000604187981 */ /* 0x000ee8000c1e1900 */
[----:B------:R0:W-:Y:S04]  /*04f0*/  STS [R26+0xd80], R20 ;  /* 0x000d80141a007388 */ /* 0x0001e80000000800 */
[----:B------:R1:W-:Y:S04]  /*0500*/  STS [R26+0x1680], R21 ;  /* 0x001680151a007388 */ /* 0x0003e80000000800 */
[----:B------:R1:W-:Y:S04]  /*0510*/  STS [R26+0xa80], R22 ;  /* 0x000a80161a007388 */ /* 0x0003e80000000800 */
[----:B------:R1:W-:Y:S04]  /*0520*/  STS [R26+0x1800], R23 ;  /* 0x001800171a007388 */ /* 0x0003e80000000800 */
[----:B0-----:R-:W3:Y:S04]  /*0530*/  LDG.E R20, desc[UR6][R4.64+0x3f00] ;  /* 0x003f000604147981 */ /* 0x001ee8000c1e1900 */
[----:B-1----:R-:W3:Y:S04]  /*0540*/  LDG.E R21, desc[UR6][R4.64+0x4980] ;  /* 0x0049800604157981 */ /* 0x002ee8000c1e1900 */
[----:B------:R-:W3:Y:S04]  /*0550*/  LDG.E R22, desc[UR6][R4.64+0x4080] ;  /* 0x0040800604167981 */ /* 0x000ee8000c1e1900 */
[----:B------:R-:W3:Y:S04]  /*0560*/  LDG.E R23, desc[UR6][R4.64+0x4e00] ;  /* 0x004e000604177981 */ /* 0x000ee8000c1e1900 */
[----:B------:R0:W-:Y:S04]  /*0570*/  STS [R26+0x8e80], R36 ;  /* 0x008e80241a007388 */ /* 0x0001e80000000800 */
[----:B------:R-:W-:Y:S04]  /*0580*/  STS [R26+0x1080], R9 ;  /* 0x001080091a007388 */ /* 0x000fe80000000800 */
[----:B------:R-:W-:Y:S04]  /*0590*/  STS [R26+0x1200], R11 ;  /* 0x0012000b1a007388 */ /* 0x000fe80000000800 */
[----:B------:R-:W-:Y:S04]  /*05a0*/  STS [R26+0x1980], R8 ;  /* 0x001980081a007388 */ /* 0x000fe80000000800 */
[----:B------:R-:W-:Y:S04]  /*05b0*/  STS [R26+0x1b00], R10 ;  /* 0x001b000a1a007388 */ /* 0x000fe80000000800 */
[----:B------:R-:W-:Y:S04]  /*05c0*/  STS [R26+0x1c80], R18 ;  /* 0x001c80121a007388 */ /* 0x000fe80000000800 */
[----:B------:R1:W-:Y:S04]  /*05d0*/  STS [R26+0x1f80], R28 ;  /* 0x001f801c1a007388 */ /* 0x0003e80000000800 */
[----:B------:R1:W-:Y:S04]  /*05e0*/  STS [R26+0x2100], R32 ;  /* 0x002100201a007388 */ /* 0x0003e80000000800 */
[----:B------:R1:W-:Y:S04]  /*05f0*/  STS [R26+0x2280], R34 ;  /* 0x002280221a007388 */ /* 0x0003e80000000800 */
[----:B------:R-:W-:Y:S04]  /*0600*/  STS [R26+0x2580], R37 ;  /* 0x002580251a007388 */ /* 0x000fe80000000800 */
        /* <DEDUP_REMOVED lines=18> */
[----:B-----5:R0:W-:Y:S04]  /*0730*/  STS [R26+0x2d00], R19 ;  /* 0x002d00131a007388 */ /* 0x0201e80000000800 */
[----:B--2---:R1:W-:Y:S04]  /*0740*/  STS [R26+0x3180], R29 ;  /* 0x0031801d1a007388 */ /* 0x0043e80000000800 */
[----:B----4-:R2:W-:Y:S04]  /*0750*/  STS [R26+0x3300], R31 ;  /* 0x0033001f1a007388 */ /* 0x0105e80000000800 */
[----:B0-----:R-:W4:Y:S04]  /*0760*/  LDG.E R19, desc[UR6][R4.64+0x5e80] ;  /* 0x005e800604137981 */ /* 0x001f28000c1e1900 */
[----:B-1----:R-:W5:Y:S04]  /*0770*/  LDG.E R29, desc[UR6][R4.64+0x5b80] ;  /* 0x005b8006041d7981 */ /* 0x002f68000c1e1900 */
[----:B--2---:R-:W2:Y:S04]  /*0780*/  LDG.E R31, desc[UR6][R4.64+0x5d00] ;  /* 0x005d0006041f7981 */ /* 0x004ea8000c1e1900 */
[----:B------:R0:W-:Y:S04]  /*0790*/  STS [R26+0x3900], R7 ;  /* 0x003900071a007388 */ /* 0x0001e80000000800 */
[----:B------:R1:W-:Y:S04]  /*07a0*/  STS [R26+0x3780], R15 ;  /* 0x0037800f1a007388 */ /* 0x0003e80000000800 */
[----:B0-----:R-:W2:Y:S04]  /*07b0*/  LDG.E R7, desc[UR6][R4.64+0x6780] ;  /* 0x0067800604077981 */ /* 0x001ea8000c1e1900 */
[----:B-1----:R-:W2:Y:S04]  /*07c0*/  LDG.E R15, desc[UR6][R4.64+0x6480] ;  /* 0x00648006040f7981 */ /* 0x002ea8000c1e1900 */
        /* <DEDUP_REMOVED lines=8> */
[----:B---3--:R0:W-:Y:S04]  /*0850*/  STS [R26+0x3d80], R12 ;  /* 0x003d800c1a007388 */ /* 0x0081e80000000800 */
[----:B------:R1:W-:Y:S04]  /*0860*/  STS [R26+0x4800], R13 ;  /* 0x0048000d1a007388 */ /* 0x0003e80000000800 */
[----:B------:R3:W-:Y:S04]  /*0870*/  STS [R26+0x3c00], R25 ;  /* 0x003c00191a007388 */ /* 0x0007e80000000800 */
[----:B------:R3:W-:Y:S04]  /*0880*/  STS [R26+0x4200], R24 ;  /* 0x004200181a007388 */ /* 0x0007e80000000800 */
[----:B0-----:R-:W2:Y:S04]  /*0890*/  LDG.E R12, desc[UR6][R4.64+0x6900] ;  /* 0x00690006040c7981 */ /* 0x001ea8000c1e1900 */
[----:B-1----:R-:W2:Y:S04]  /*08a0*/  LDG.E R13, desc[UR6][R4.64+0x6a80] ;  /* 0x006a8006040d7981 */ /* 0x002ea8000c1e1900 */
[----:B---3--:R-:W3:Y:S04]  /*08b0*/  LDG.E R25, desc[UR6][R4.64+0x6d80] ;  /* 0x006d800604197981 */ /* 0x008ee8000c1e1900 */
[----:B------:R-:W3:Y:S04]  /*08c0*/  LDG.E R24, desc[UR6][R4.64+0x7200] ;  /* 0x0072000604187981 */ /* 0x000ee8000c1e1900 */
[----:B------:R-:W-:Y:S04]  /*08d0*/  STS [R26+0x3f00], R20 ;  /* 0x003f00141a007388 */ /* 0x000fe80000000800 */
[----:B------:R0:W-:Y:S04]  /*08e0*/  STS [R26+0x4980], R21 ;  /* 0x004980151a007388 */ /* 0x0001e80000000800 */
[----:B------:R1:W-:Y:S04]  /*08f0*/  STS [R26+0x4080], R22 ;  /* 0x004080161a007388 */ /* 0x0003e80000000800 */
[----:B------:R1:W-:Y:S04]  /*0900*/  STS [R26+0x4e00], R23 ;  /* 0x004e00171a007388 */ /* 0x0003e80000000800 */
[----:B0-----:R-:W3:Y:S04]  /*0910*/  LDG.E R21, desc[UR6][R4.64+0x6c00] ;  /* 0x006c000604157981 */ /* 0x001ee8000c1e1900 */
[----:B------:R-:W3:Y:S04]  /*0920*/  LDG.E R20, desc[UR6][R4.64+0x6f00] ;  /* 0x006f000604147981 */ /* 0x000ee8000c1e1900 */
[----:B-1----:R-:W3:Y:S04]  /*0930*/  LDG.E R22, desc[UR6][R4.64+0x7080] ;  /* 0x0070800604167981 */ /* 0x002ee8000c1e1900 */
[----:B------:R-:W3:Y:S04]  /*0940*/  LDG.E R23, desc[UR6][R4.64+0x7980] ;  /* 0x0079800604177981 */ /* 0x000ee8000c1e1900 */
[----:B------:R-:W-:Y:S04]  /*0950*/  STS [R26+0x3480], R36 ;  /* 0x003480241a007388 */ /* 0x000fe80000000800 */
[----:B------:R0:W-:Y:S04]  /*0960*/  STS [R26+0x4380], R28 ;  /* 0x0043801c1a007388 */ /* 0x0001e80000000800 */
[----:B------:R1:W-:Y:S04]  /*0970*/  STS [R26+0x4500], R32 ;  /* 0x004500201a007388 */ /* 0x0003e80000000800 */
[----:B------:R1:W-:Y:S04]  /*0980*/  STS [R26+0x4680], R34 ;  /* 0x004680221a007388 */ /* 0x0003e80000000800 */
[----:B------:R-:W-:Y:S04]  /*0990*/  STS [R26+0x4b00], R9 ;  /* 0x004b00091a007388 */ /* 0x000fe80000000800 */
[----:B------:R-:W-:Y:S04]  /*09a0*/  STS [R26+0x4c80], R11 ;  /* 0x004c800b1a007388 */ /* 0x000fe80000000800 */
[----:B------:R-:W-:Y:S04]  /*09b0*/  STS [R26+0x4f80], R8 ;  /* 0x004f80081a007388 */ /* 0x000fe80000000800 */
[----:B------:R-:W-:Y:S04]  /*09c0*/  STS [R26+0x5100], R10 ;  /* 0x0051000a1a007388 */ /* 0x000fe80000000800 */
[----:B------:R-:W-:Y:S04]  /*09d0*/  STS [R26+0x5280], R14 ;  /* 0x0052800e1a007388 */ /* 0x000fe80000000800 */
[----:B------:R-:W-:Y:S04]  /*09e0*/  STS [R26+0x5400], R16 ;  /* 0x005400101a007388 */ /* 0x000fe80000000800 */
[----:B------:R1:W-:Y:S04]  /*09f0*/  STS [R26+0x5580], R18 ;  /* 0x005580121a007388 */ /* 0x0003e80000000800 */
[----:B------:R-:W-:Y:S04]  /*0a00*/  STS [R26+0x5700], R33 ;  /* 0x005700211a007388 */ /* 0x000fe80000000800 */
[----:B------:R-:W-:Y:S04]  /*0a10*/  STS [R26+0x5880], R35 ;  /* 0x005880231a007388 */ /* 0x000fe80000000800 */
        /* <DEDUP_REMOVED lines=15> */
[----:B----4-:R0:W-:Y:S04]  /*0b10*/  STS [R26+0x5e80], R19 ;  /* 0x005e80131a007388 */ /* 0x0101e80000000800 */
[----:B-----5:R1:W-:Y:S04]  /*0b20*/  STS [R26+0x5b80], R29 ;  /* 0x005b801d1a007388 */ /* 0x0203e80000000800 */
[----:B--2---:R2:W-:Y:S04]  /*0b30*/  STS [R26+0x5d00], R31 ;  /* 0x005d001f1a007388 */ /* 0x0045e80000000800 */
[----:B0-----:R-:W4:Y:S04]  /*0b40*/  LDG.E R19, desc[UR6][R4.64+0x8700] ;  /* 0x0087000604137981 */ /* 0x001f28000c1e1900 */
[----:B-1----:R-:W5:Y:S04]  /*0b50*/  LDG.E R29, desc[UR6][R4.64+0x8880] ;  /* 0x00888006041d7981 */ /* 0x002f68000c1e1900 */
[----:B--2---:R0:W2:Y:S04]  /*0b60*/  LDG.E R31, desc[UR6][R4.64+0x8a00] ;  /* 0x008a0006041f7981 */ /* 0x0040a8000c1e1900 */
[----:B------:R1:W-:Y:S04]  /*0b70*/  STS [R26+0x6780], R7 ;  /* 0x006780071a007388 */ /* 0x0003e80000000800 */
[----:B------:R0:W-:Y:S01]  /*0b80*/  STS [R26+0x6480], R15 ;  /* 0x0064800f1a007388 */ /* 0x0001e20000000800 */
[----:B-1----:R-:W-:Y:S01]  /*0b90*/  HFMA2 R7, -RZ, RZ, 0, 0 ;  /* 0x00000000ff077431 */ /* 0x002fe200000001ff */
[----:B0-----:R-:W-:-:S02]  /*0ba0*/  SHF.R.U32.HI R15, RZ, 0x3, R27 ;  /* 0x00000003ff0f7819 */ /* 0x001fc4000001161b */
[----:B------:R-:W-:Y:S04]  /*0bb0*/  STS [R26+0x6000], R2 ;  /* 0x006000021a007388 */ /* 0x000fe80000000800 */
[----:B------:R0:W-:Y:S02]  /*0bc0*/  STS [R26+0x6300], R3 ;  /* 0x006300031a007388 */ /* 0x0001e40000000800 */
[----:B0-----:R-:W-:Y:S02]  /*0bd0*/  IMAD.WIDE.U32 R2, R15, 0x60, R6 ;  /* 0x000000600f027825 */ /* 0x001fe400078e0006 */
[----:B------:R0:W-:Y:S04]  /*0be0*/  STS [R26+0x6180], R0 ;  /* 0x006180001a007388 */ /* 0x0001e80000000800 */
[----:B------:R1:W-:Y:S01]  /*0bf0*/  STS [R26+0x6600], R17 ;  /* 0x006600111a007388 */ /* 0x0003e20000000800 */
[----:B0-----:R-:W-:-:S02]  /*0c00*/  SHF.L.U64.HI R0, R2, 0x2, R3 ;  /* 0x0000000202007819 */ /* 0x001fc40000010203 */
[----:B-1----:R-:W-:Y:S02]  /*0c10*/  SHF.L.U32 R17, R2, 0x2, RZ ;  /* 0x0000000202117819 */ /* 0x002fe400000006ff */
[----:B------:R-:W0:Y:S01]  /*0c20*/  LDC.64 R2, c[0x0][0x3a0] ;  /* 0x0000e800ff027b82 */ /* 0x000e220000000a00 */
[----:B------:R-:W-:Y:S04]  /*0c30*/  STS [R26+0x6900], R12 ;  /* 0x0069000c1a007388 */ /* 0x000fe80000000800 */
[----:B------:R1:W-:Y:S04]  /*0c40*/  STS [R26+0x6a80], R13 ;  /* 0x006a800d1a007388 */ /* 0x0003e80000000800 */
[----:B---3--:R-:W-:Y:S04]  /*0c50*/  STS [R26+0x6d80], R25 ;  /* 0x006d80191a007388 */ /* 0x008fe80000000800 */
[----:B------:R3:W-:Y:S01]  /*0c60*/  STS [R26+0x7200], R24 ;  /* 0x007200181a007388 */ /* 0x0007e20000000800 */
[----:B-1----:R-:W0:Y:S08]  /*0c70*/  LDC.64 R12, c[0x0][0x398] ;  /* 0x0000e600ff0c7b82 */ /* 0x002e300000000a00 */
[----:B---3--:R-:W1:Y:S01]  /*0c80*/  LDC.64 R24, c[0x0][0x3c0] ;  /* 0x0000f000ff187b82 */ /* 0x008e620000000a00 */
[C---:B------:R-:W-:Y:S01]  /*0c90*/  IMAD.WIDE.U32 R4, R27.reuse, 0x60, R6 ;  /* 0x000000601b047825 */ /* 0x040fe200078e0006 */
[----:B------:R-:W-:Y:S04]  /*0ca0*/  STS [R26+0x6c00], R21 ;  /* 0x006c00151a007388 */ /* 0x000fe80000000800 */
[----:B------:R3:W-:Y:S04]  /*0cb0*/  STS [R26+0x6f00], R20 ;  /* 0x006f00141a007388 */ /* 0x0007e80000000800 */
[----:B------:R-:W-:Y:S04]  /*0cc0*/  STS [R26+0x7080], R22 ;  /* 0x007080161a007388 */ /* 0x000fe80000000800 */
[----:B------:R0:W-:Y:S01]  /*0cd0*/  STS [R26+0x7980], R23 ;  /* 0x007980171a007388 */ /* 0x0001e20000000800 */
[----:B---3--:R-:W3:Y:S08]  /*0ce0*/  LDC.64 R20, c[0x0][0x3a0] ;  /* 0x0000e800ff147b82 */ /* 0x008ef00000000a00 */
[----:B0-----:R-:W0:Y:S01]  /*0cf0*/  LDC.64 R22, c[0x0][0x3b8] ;  /* 0x0000ee00ff167b82 */ /* 0x001e220000000a00 */
[----:B------:R-:W-:Y:S01]  /*0d00*/  SEL R2, R2, R12, !P0 ;  /* 0x0000000c02027207 */ /* 0x000fe20004000000 */
[----:B-1----:R-:W-:Y:S01]  /*0d10*/  IMAD.WIDE.U32 R24, R27, 0x180, R24 ;  /* 0x000001801b187825 */ /* 0x002fe200078e0018 */
[----:B------:R-:W-:-:S03]  /*0d20*/  SEL R3, R3, R13, !P0 ;  /* 0x0000000d03037207 */ /* 0x000fc60004000000 */
[----:B0-----:R-:W-:Y:S01]  /*0d30*/  IMAD.WIDE.U32 R22, R6, 0x4, R22 ;  /* 0x0000000406167825 */ /* 0x001fe200078e0016 */
[----:B------:R-:W-:Y:S04]  /*0d40*/  STS [R26+0x7380], R28 ;  /* 0x0073801c1a007388 */ /* 0x000fe80000000800 */
[----:B------:R-:W-:Y:S04]  /*0d50*/  STS [R26+0x7500], R32 ;  /* 0x007500201a007388 */ /* 0x000fe80000000800 */
        /* <DEDUP_REMOVED lines=8> */
[----:B------:R3:W-:Y:S04]  /*0de0*/  STS [R26+0x8400], R14 ;  /* 0x0084000e1a007388 */ /* 0x0007e80000000800 */
[----:B------:R-:W-:Y:S04]  /*0df0*/  STS [R26+0x8580], R37 ;  /* 0x008580251a007388 */ /* 0x000fe80000000800 */
[----:B------:R-:W-:Y:S04]  /*0e00*/  STS [R26+0x8b80], R33 ;  /* 0x008b80211a007388 */ /* 0x000fe80000000800 */
[----:B------:R-:W-:Y:S01]  /*0e10*/  STS [R26+0x8d00], R35 ;  /* 0x008d00231a007388 */ /* 0x000fe20000000800 */
[----:B0-----:R-:W-:-:S04]  /*0e20*/  LEA R8, P1, R4, UR4, 0x2 ;  /* 0x0000000404087c11 */ /* 0x001fc8000f8210ff */
[----:B------:R-:W-:Y:S02]  /*0e30*/  LEA.HI.X R9, R4, UR5, R5, 0x2, P1 ;  /* 0x0000000504097c11 */ /* 0x000fe400088f1405 */
[C---:B------:R-:W-:Y:S02]  /*0e40*/  IADD3 R12, P1, PT, R17.reuse, R12, RZ ;  /* 0x0000000c110c7210 */ /* 0x040fe40007f3e0ff */
[C---:B-1----:R-:W-:Y:S02]  /*0e50*/  IADD3 R10, P2, PT, R17.reuse, UR8, RZ ;  /* 0x00000008110a7c10 */ /* 0x042fe4000ff5e0ff */
[----:B------:R-:W-:Y:S02]  /*0e60*/  IADD3.X R13, PT, PT, R0, R13, RZ, P1, !PT ;  /* 0x0000000d000d7210 */ /* 0x000fe40000ffe4ff */
[----:B------:R-:W-:Y:S02]  /*0e70*/  IADD3 R16, P1, PT, R24, R17, RZ ;  /* 0x0000001118107210 */ /* 0x000fe40007f3e0ff */
[----:B---3--:R-:W-:Y:S01]  /*0e80*/  IADD3 R14, P0, PT, R17, R2, RZ ;  /* 0x00000002110e7210 */ /* 0x008fe20007f1e0ff */
[----:B----4-:R0:W-:Y:S04]  /*0e90*/  STS [R26+0x8700], R19 ;  /* 0x008700131a007388 */ /* 0x0101e80000000800 */
[----:B-----5:R1:W-:Y:S04]  /*0ea0*/  STS [R26+0x8880], R29 ;  /* 0x0088801d1a007388 */ /* 0x0203e80000000800 */
[----:B--2---:R1:W-:Y:S01]  /*0eb0*/  STS [R26+0x8a00], R31 ;  /* 0x008a001f1a007388 */ /* 0x0043e20000000800 */
[----:B0-----:R-:W-:Y:S01]  /*0ec0*/  IMAD R19, R15, 0x60, R6 ;  /* 0x000000600f137824 */ /* 0x001fe200078e0206 */
[----:B------:R-:W-:Y:S01]  /*0ed0*/  IADD3.X R17, PT, PT, R25, R0, RZ, P1, !PT ;  /* 0x0000000019117210 */ /* 0x000fe20000ffe4ff */
[----:B------:R-:W-:Y:S01]  /*0ee0*/  IMAD.WIDE.U32 R24, R6, 0x4, R24 ;  /* 0x0000000406187825 */ /* 0x000fe200078e0018 */
[----:B------:R-:W-:-:S02]  /*0ef0*/  IADD3.X R11, PT, PT, R0, UR9, RZ, P2, !PT ;  /* 0x00000009000b7c10 */ /* 0x000fc400097fe4ff */
[----:B------:R-:W-:Y:S01]  /*0f00*/  MOV R5, 0x9 ;  /* 0x0000000900057802 */ /* 0x000fe20000000f00 */
[----:B------:R-:W-:Y:S01]  /*0f10*/  IMAD.WIDE.U32 R18, R19, 0x4, R20 ;  /* 0x0000000413127825 */ /* 0x000fe200078e0014 */
[----:B------:R-:W-:-:S03]  /*0f20*/  IADD3.X R15, PT, PT, R0, R3, RZ, P0, !PT ;  /* 0x00000003000f7210 */ /* 0x000fc600007fe4ff */
[----:B------:R-:W-:Y:S01]  /*0f30*/  IMAD.WIDE.U32 R20, R6, 0x4, R20 ;  /* 0x0000000406147825 */ /* 0x000fe200078e0014 */
[----:B-1----:R-:W-:Y:S06]  /*0f40*/  BAR.SYNC.DEFER_BLOCKING 0x0 ;  /* 0x0000000000007b1d */ /* 0x002fec0000010000 */
.L_x_41:
[----:B--2---:R-:W2:Y:S01]  /*0f50*/  LDG.E R0, desc[UR6][R14.64] ;  /* 0x000000060e007981 */ /* 0x004ea2000c1e1900 */
[----:B------:R-:W-:Y:S02]  /*0f60*/  ISETP.NE.AND P1, PT, R30, RZ, PT ;  /* 0x000000ff1e00720c */ /* 0x000fe40003f25270 */
[----:B------:R-:W-:Y:S01]  /*0f70*/  LOP3.LUT P0, RZ, R27, 0x7, RZ, 0xc0, !PT ;  /* 0x000000071bff7812 */ /* 0x000fe2000780c0ff */
[----:B------:R-:W2:Y:S04]  /*0f80*/  LDS R33, [R26] ;  /* 0x000000001a217984 */ /* 0x000ea80000000800 */
[----:B0---4-:R-:W0:Y:S04]  /*0f90*/  LDS R2, [R26+0x180] ;  /* 0x000180001a027984 */ /* 0x011e280000000800 */
[----:B-1----:R-:W1:Y:S04]  /*0fa0*/  LDS R32, [R26+0x300] ;  /* 0x000300001a207984 */ /* 0x002e680000000800 */
[----:B---3--:R-:W3:Y:S04]  /*0fb0*/  LDS R31, [R26+0x480] ;  /* 0x000480001a1f7984 */ /* 0x008ee80000000800 */
[----:B------:R-:W4:Y:S04]  /*0fc0*/  LDS R29, [R26+0x600] ;  /* 0x000600001a1d7984 */ /* 0x000f280000000800 */
[----:B------:R-:W5:Y:S04]  /*0fd0*/  LDS R3, [R26+0x780] ;  /* 0x000780001a037984 */ /* 0x000f680000000800 */
[----:B------:R-:W5:Y:S04]  /*0fe0*/  LDS R35, [R26+0x900] ;  /* 0x000900001a237984 */ /* 0x000f680000000800 */
[----:B------:R-:W5:Y:S04]  /*0ff0*/  LDS R28, [R26+0xa80] ;  /* 0x000a80001a1c7984 */ /* 0x000f680000000800 */
[----:B------:R-:W5:Y:S04]  /*1000*/  LDS R4, [R26+0xc00] ;  /* 0x000c00001a047984 */ /* 0x000f680000000800 */
[----:B------:R-:W-:Y:S01]  /*1010*/  LDS R37, [R26+0xf00] ;  /* 0x000f00001a257984 */ /* 0x000fe20000000800 */
[----:B--2---:R-:W-:-:S04]  /*1020*/  FFMA R33, R0, R33, RZ ;  /* 0x0000002100217223 */ /* 0x004fc800000000ff */
[C---:B0-----:R-:W-:Y:S02]  /*1030*/  FFMA R33, R0.reuse, R2, R33 ;  /* 0x0000000200217223 */ /* 0x041fe40000000021 */
[----:B------:R-:W0:Y:S02]  /*1040*/  LDS R2, [R26+0xd80] ;  /* 0x000d80001a027984 */ /* 0x000e240000000800 */
[C---:B-1----:R-:W-:Y:S02]  /*1050*/  FFMA R32, R0.reuse, R32, R33 ;  /* 0x0000002000207223 */ /* 0x042fe40000000021 */
[----:B------:R-:W1:Y:S02]  /*1060*/  LDS R33, [R26+0x1080] ;  /* 0x001080001a217984 */ /* 0x000e640000000800 */
[C---:B---3--:R-:W-:Y:S02]  /*1070*/  FFMA R32, R0.reuse, R31, R32 ;  /* 0x0000001f00207223 */ /* 0x048fe40000000020 */
[----:B------:R-:W2:Y:S02]  /*1080*/  LDS R31, [R26+0x1200] ;  /* 0x001200001a1f7984 */ /* 0x000ea40000000800 */
[----:B----4-:R-:W-:-:S02]  /*1090*/  FFMA R32, R0, R29, R32 ;  /* 0x0000001d00207223 */ /* 0x010fc40000000020 */
[----:B------:R-:W3:Y:S02]  /*10a0*/  LDS R29, [R26+0x1380] ;  /* 0x001380001a1d7984 */ /* 0x000ee40000000800 */
[C---:B-----5:R-:W-:Y:S02]  /*10b0*/  FFMA R32, R0.reuse, R3, R32 ;  /* 0x0000000300207223 */ /* 0x060fe40000000020 */
[----:B------:R-:W4:Y:S02]  /*10c0*/  LDS R3, [R26+0x1500] ;  /* 0x001500001a037984 */ /* 0x000f240000000800 */
[----:B------:R-:W-:-:S04]  /*10d0*/  FFMA R35, R0, R35, R32 ;  /* 0x0000002300237223 */ /* 0x000fc80000000020 */
[C---:B------:R-:W-:Y:S02]  /*10e0*/  FFMA R28, R0.reuse, R28, R35 ;  /* 0x0000001c001c7223 */ /* 0x040fe40000000023 */
[----:B------:R-:W5:Y:S02]  /*10f0*/  LDS R35, [R26+0x1680] ;  /* 0x001680001a237984 */ /* 0x000f640000000800 */
[C---:B------:R-:W-:Y:S02]  /*1100*/  FFMA R4, R0.reuse, R4, R28 ;  /* 0x0000000400047223 */ /* 0x040fe4000000001c */
[----:B------:R-:W5:Y:S02]  /*1110*/  LDS R28, [R26+0x1800] ;  /* 0x001800001a1c7984 */ /* 0x000f640000000800 */
[C---:B0-----:R-:W-:Y:S02]  /*1120*/  FFMA R2, R0.reuse, R2, R4 ;  /* 0x0000000200027223 */ /* 0x041fe40000000004 */
[----:B------:R-:W0:Y:S02]  /*1130*/  LDS R4, [R26+0x1980] ;  /* 0x001980001a047984 */ /* 0x000e240000000800 */
[----:B------:R-:W-:-:S02]  /*1140*/  FFMA R32, R0, R37, R2 ;  /* 0x0000002500207223 */ /* 0x000fc40000000002 */
[----:B------:R-:W0:Y:S02]  /*1150*/  LDS R2, [R26+0x1b00] ;  /* 0x001b00001a027984 */ /* 0x000e240000000800 */
[C---:B-1----:R-:W-:Y:S02]  /*1160*/  FFMA R32, R0.reuse, R33, R32 ;  /* 0x0000002100207223 */ /* 0x042fe40000000020 */
[----:B------:R-:W1:Y:S02]  /*1170*/  LDS R37, [R26+0x1c80] ;  /* 0x001c80001a257984 */ /* 0x000e640000000800 */
[C---:B--2---:R-:W-:Y:S02]  /*1180*/  FFMA R32, R0.reuse, R31, R32 ;  /* 0x0000001f00207223 */ /* 0x044fe40000000020 */
[----:B------:R-:W2:Y:S02]  /*1190*/  LDS R33, [R26+0x1e00] ;  /* 0x001e00001a217984 */ /* 0x000ea40000000800 */
[----:B---3--:R-:W-:-:S02]  /*11a0*/  FFMA R32, R0, R29, R32 ;  /* 0x0000001d00207223 */ /* 0x008fc40000000020 */
[----:B------:R-:W3:Y:S02]  /*11b0*/  LDS R31, [R26+0x1f80] ;  /* 0x001f80001a1f7984 */ /* 0x000ee40000000800 */
[C---:B----4-:R-:W-:Y:S02]  /*11c0*/  FFMA R32, R0.reuse, R3, R32 ;  /* 0x0000000300207223 */ /* 0x050fe40000000020 */
[----:B------:R-:W4:Y:S02]  /*11d0*/  LDS R29, [R26+0x2100] ;  /* 0x002100001a1d7984 */ /* 0x000f240000000800 */
[C---:B-----5:R-:W-:Y:S02]  /*11e0*/  FFMA R35, R0.reuse, R35, R32 ;  /* 0x0000002300237223 */ /* 0x060fe40000000020 */
[----:B------:R-:W5:Y:S02]  /*11f0*/  LDS R3, [R26+0x2280] ;  /* 0x002280001a037984 */ /* 0x000f640000000800 */
[----:B------:R-:W-:-:S02]  /*1200*/  FFMA R28, R0, R28, R35 ;  /* 0x0000001c001c7223 */ /* 0x000fc40000000023 */
[----:B------:R-:W5:Y:S02]  /*1210*/  LDS R35, [R26+0x2400] ;  /* 0x002400001a237984 */ /* 0x000f640000000800 */
[C---:B0-----:R-:W-:Y:S02]  /*1220*/  FFMA R4, R0.reuse, R4, R28 ;  /* 0x0000000400047223 */ /* 0x041fe4000000001c */
[----:B------:R-:W0:Y:S02]  /*1230*/  LDS R28, [R26+0x2580] ;  /* 0x002580001a1c7984 */ /* 0x000e240000000800 */
[C---:B------:R-:W-:Y:S02]  /*1240*/  FFMA R2, R0.reuse, R2, R4 ;  /* 0x0000000200027223 */ /* 0x040fe40000000004 */
[----:B------:R-:W0:Y:S02]  /*1250*/  LDS R4, [R26+0x2700] ;  /* 0x002700001a047984 */ /* 0x000e240000000800 */
[----:B-1----:R-:W-:-:S02]  /*1260*/  FFMA R32, R0, R37, R2 ;  /* 0x0000002500207223 */ /* 0x002fc40000000002 */
[----:B------:R-:W1:Y:S02]  /*1270*/  LDS R2, [R26+0x2880] ;  /* 0x002880001a027984 */ /* 0x000e640000000800 */
[C---:B--2---:R-:W-:Y:S02]  /*1280*/  FFMA R32, R0.reuse, R33, R32 ;  /* 0x0000002100207223 */ /* 0x044fe40000000020 */
[----:B------:R-:W2:Y:S02]  /*1290*/  LDS R37, [R26+0x2a00] ;  /* 0x002a00001a257984 */ /* 0x000ea40000000800 */
[C---:B---3--:R-:W-:Y:S02]  /*12a0*/  FFMA R32, R0.reuse, R31, R32 ;  /* 0x0000001f00207223 */ /* 0x048fe40000000020 */
[----:B------:R-:W3:Y:S02]  /*12b0*/  LDS R33, [R26+0x2b80] ;  /* 0x002b80001a217984 */ /* 0x000ee40000000800 */
[----:B----4-:R-:W-:-:S02]  /*12c0*/  FFMA R32, R0, R29, R32 ;  /* 0x0000001d00207223 */ /* 0x010fc40000000020 */
[----:B------:R-:W4:Y:S02]  /*12d0*/  LDS R31, [R26+0x2d00] ;  /* 0x002d00001a1f7984 */ /* 0x000f240000000800 */
[C---:B-----5:R-:W-:Y:S02]  /*12e0*/  FFMA R32, R0.reuse, R3, R32 ;  /* 0x0000000300207223 */ /* 0x060fe40000000020 */
[----:B------:R-:W5:Y:S02]  /*12f0*/  LDS R3, [R26+0x2e80] ;  /* 0x002e80001a037984 */ /* 0x000f640000000800 */
[C---:B------:R-:W-:Y:S02]  /*1300*/  FFMA R35, R0.reuse, R35, R32 ;  /* 0x0000002300237223 */ /* 0x040fe40000000020 */
[----:B------:R-:W5:Y:S02]  /*1310*/  LDS R29, [R26+0x3000] ;  /* 0x003000001a1d7984 */ /* 0x000f640000000800 */
[----:B0-----:R-:W-:-:S02]  /*1320*/  FFMA R28, R0, R28, R35 ;  /* 0x0000001c001c7223 */ /* 0x001fc40000000023 */
[----:B------:R-:W0:Y:S02]  /*1330*/  LDS R35, [R26+0x3180] ;  /* 0x003180001a237984 */ /* 0x000e240000000800 */
[C---:B------:R-:W-:Y:S02]  /*1340*/  FFMA R4, R0.reuse, R4, R28 ;  /* 0x0000000400047223 */ /* 0x040fe4000000001c */
[----:B------:R-:W0:Y:S02]  /*1350*/  LDS R28, [R26+0x3300] ;  /* 0x003300001a1c7984 */ /* 0x000e240000000800 */
[C---:B-1----:R-:W-:Y:S02]  /*1360*/  FFMA R2, R0.reuse, R2, R4 ;  /* 0x0000000200027223 */ /* 0x042fe40000000004 */
[----:B------:R-:W1:Y:S02]  /*1370*/  LDS R4, [R26+0x3480] ;  /* 0x003480001a047984 */ /* 0x000e640000000800 */
[----:B--2---:R-:W-:-:S02]  /*1380*/  FFMA R2, R0, R37, R2 ;  /* 0x0000002500027223 */ /* 0x004fc40000000002 */
[----:B------:R-:W2:Y:S02]  /*1390*/  LDS R37, [R26+0x3600] ;  /* 0x003600001a257984 */ /* 0x000ea40000000800 */
[C---:B---3--:R-:W-:Y:S02]  /*13a0*/  FFMA R32, R0.reuse, R33, R2 ;  /* 0x0000002100207223 */ /* 0x048fe40000000002 */
[----:B------:R-:W3:Y:S02]  /*13b0*/  LDS R2, [R26+0x3780] ;  /* 0x003780001a027984 */ /* 0x000ee40000000800 */
[C---:B----4-:R-:W-:Y:S02]  /*13c0*/  FFMA R32, R0.reuse, R31, R32 ;  /* 0x0000001f00207223 */ /* 0x050fe40000000020 */
[----:B------:R-:W4:Y:S02]  /*13d0*/  LDS R33, [R26+0x3900] ;  /* 0x003900001a217984 */ /* 0x000f240000000800 */
[----:B-----5:R-:W-:-:S02]  /*13e0*/  FFMA R32, R0, R3, R32 ;  /* 0x0000000300207223 */ /* 0x020fc40000000020 */
[----:B------:R-:W5:Y:S02]  /*13f0*/  LDS R3, [R26+0x3a80] ;  /* 0x003a80001a037984 */ /* 0x000f640000000800 */
[C---:B------:R-:W-:Y:S02]  /*1400*/  FFMA R32, R0.reuse, R29, R32 ;  /* 0x0000001d00207223 */ /* 0x040fe40000000020 */
[----:B------:R-:W5:Y:S04]  /*1410*/  LDS R29, [R26+0x3c00] ;  /* 0x003c00001a1d7984 */ /* 0x000f680000000800 */
[----:B------:R-:W5:Y:S01]  /*1420*/  LDS R31, [R26+0x3d80] ;  /* 0x003d80001a1f7984 */ /* 0x000f620000000800 */
[----:B0-----:R-:W-:-:S04]  /*1430*/  FFMA R35, R0, R35, R32 ;  /* 0x0000002300237223 */ /* 0x001fc80000000020 */
[C---:B------:R-:W-:Y:S02]  /*1440*/  FFMA R28, R0.reuse, R28, R35 ;  /* 0x0000001c001c7223 */ /* 0x040fe40000000023 */
        /* <DEDUP_REMOVED lines=13> */
[C---:B------:R-:W-:Y:S02]  /*1520*/  FFMA R32, R0.reuse, R31, R32 ;  /* 0x0000001f00207223 */ /* 0x040fe40000000020 */
[----:B------:R-:W5:Y:S04]  /*1530*/  LDS R31, [R26+0x4980] ;  /* 0x004980001a1f7984 */ /* 0x000f680000000800 */
[----:B------:R-:W5:Y:S01]  /*1540*/  LDS R33, [R26+0x4b00] ;  /* 0x004b00001a217984 */ /* 0x000f620000000800 */
[----:B0-----:R-:W-:-:S04]  /*1550*/  FFMA R35, R0, R35, R32 ;  /* 0x0000002300237223 */ /* 0x001fc80000000020 */
[C---:B-1----:R-:W-:Y:S02]  /*1560*/  FFMA R28, R0.reuse, R28, R35 ;  /* 0x0000001c001c7223 */ /* 0x042fe40000000023 */
[----:B------:R-:W0:Y:S02]  /*1570*/  LDS R35, [R26+0x4c80] ;  /* 0x004c80001a237984 */ /* 0x000e240000000800 */
[C---:B--2---:R-:W-:Y:S02]  /*1580*/  FFMA R28, R0.reuse, R37, R28 ;  /* 0x00000025001c7223 */ /* 0x044fe4000000001c */
[----:B------:R-:W1:Y:S02]  /*1590*/  LDS R37, [R26+0x4e00] ;  /* 0x004e00001a257984 */ /* 0x000e640000000800 */
[C---:B---3--:R-:W-:Y:S02]  /*15a0*/  FFMA R28, R0.reuse, R2, R28 ;  /* 0x00000002001c7223 */ /* 0x048fe4000000001c */
[----:B------:R-:W2:Y:S02]  /*15b0*/  LDS R2, [R26+0x4f80] ;  /* 0x004f80001a027984 */ /* 0x000ea40000000800 */
[----:B----4-:R-:W-:-:S02]  /*15c0*/  FFMA R28, R0, R4, R28 ;  /* 0x00000004001c7223 */ /* 0x010fc4000000001c */
[----:B------:R-:W3:Y:S02]  /*15d0*/  LDS R4, [R26+0x5100] ;  /* 0x005100001a047984 */ /* 0x000ee40000000800 */
[C---:B-----5:R-:W-:Y:S02]  /*15e0*/  FFMA R28, R0.reuse, R3, R28 ;  /* 0x00000003001c7223 */ /* 0x060fe4000000001c */
[----:B------:R-:W4:Y:S02]  /*15f0*/  LDS R3, [R26+0x5280] ;  /* 0x005280001a037984 */ /* 0x000f240000000800 */
[C---:B------:R-:W-:Y:S02]  /*1600*/  FFMA R28, R0.reuse, R29, R28 ;  /* 0x0000001d001c7223 */ /* 0x040fe4000000001c */
[----:B------:R-:W5:Y:S02]  /*1610*/  LDS R29, [R26+0x5400] ;  /* 0x005400001a1d7984 */ /* 0x000f640000000800 */
[----:B------:R-:W-:-:S02]  /*1620*/  FFMA R28, R0, R31, R28 ;  /* 0x0000001f001c7223 */ /* 0x000fc4000000001c */
[----:B------:R-:W5:Y:S02]  /*1630*/  LDS R31, [R26+0x5580] ;  /* 0x005580001a1f7984 */ /* 0x000f640000000800 */
[C---:B------:R-:W-:Y:S02]  /*1640*/  FFMA R32, R0.reuse, R33, R28 ;  /* 0x0000002100207223 */ /* 0x040fe4000000001c */
[----:B------:R-:W5:Y:S04]  /*1650*/  LDS R28, [R26+0x5700] ;  /* 0x005700001a1c7984 */ /* 0x000f680000000800 */
[----:B------:R-:W5:Y:S01]  /*1660*/  LDS R33, [R26+0x5880] ;  /* 0x005880001a217984 */ /* 0x000f620000000800 */
[----:B0-----:R-:W-:-:S03]  /*1670*/  FFMA R32, R0, R35, R32 ;  /* 0x0000002300207223 */ /* 0x001fc60000000020 */
[----:B------:R-:W0:Y:S01]  /*1680*/  LDS R35, [R26+0x5a00] ;  /* 0x005a00001a237984 */ /* 0x000e220000000800 */
[----:B-1----:R-:W-:-:S04]  /*1690*/  FFMA R37, R0, R37, R32 ;  /* 0x0000002500257223 */ /* 0x002fc80000000020 */
[C---:B--2---:R-:W-:Y:S02]  /*16a0*/  FFMA R2, R0.reuse, R2, R37 ;  /* 0x0000000200027223 */ /* 0x044fe40000000025 */
[----:B------:R-:W1:Y:S02]  /*16b0*/  LDS R37, [R26+0x5b80] ;  /* 0x005b80001a257984 */ /* 0x000e640000000800 */
[C---:B---3--:R-:W-:Y:S02]  /*16c0*/  FFMA R4, R0.reuse, R4, R2 ;  /* 0x0000000400047223 */ /* 0x048fe40000000002 */
[----:B------:R-:W2:Y:S02]  /*16d0*/  LDS R2, [R26+0x5d00] ;  /* 0x005d00001a027984 */ /* 0x000ea40000000800 */
[C---:B----4-:R-:W-:Y:S02]  /*16e0*/  FFMA R4, R0.reuse, R3, R4 ;  /* 0x0000000300047223 */ /* 0x050fe40000000004 */
[----:B------:R-:W3:Y:S02]  /*16f0*/  LDS R3, [R26+0x5e80] ;  /* 0x005e80001a037984 */ /* 0x000ee40000000800 */
[----:B-----5:R-:W-:-:S02]  /*1700*/  FFMA R4, R0, R29, R4 ;  /* 0x0000001d00047223 */ /* 0x020fc40000000004 */
[----:B------:R-:W4:Y:S02]  /*1710*/  LDS R29, [R26+0x6000] ;  /* 0x006000001a1d7984 */ /* 0x000f240000000800 */
[C---:B------:R-:W-:Y:S02]  /*1720*/  FFMA R4, R0.reuse, R31, R4 ;  /* 0x0000001f00047223 */ /* 0x040fe40000000004 */
[----:B------:R-:W5:Y:S02]  /*1730*/  LDS R31, [R26+0x6180] ;  /* 0x006180001a1f7984 */ /* 0x000f640000000800 */
[C---:B------:R-:W-:Y:S02]  /*1740*/  FFMA R28, R0.reuse, R28, R4 ;  /* 0x0000001c001c7223 */ /* 0x040fe40000000004 */
[----:B------:R-:W5:Y:S02]  /*1750*/  LDS R4, [R26+0x6300] ;  /* 0x006300001a047984 */ /* 0x000f640000000800 */
[----:B------:R-:W-:-:S02]  /*1760*/  FFMA R32, R0, R33, R28 ;  /* 0x0000002100207223 */ /* 0x000fc4000000001c */
        /* <DEDUP_REMOVED lines=36> */
[----:B------:R-:W5:Y:S02]  /*19b0*/  LDS R28, [R26+0x7f80] ;  /* 0x007f80001a1c7984 */ /* 0x000f640000000800 */
[C---:B0-----:R-:W-:Y:S02]  /*19c0*/  FFMA R32, R0.reuse, R35, R32 ;  /* 0x0000002300207223 */ /* 0x041fe40000000020 */
[----:B------:R-:W0:Y:S04]  /*19d0*/  LDS R4, [R26+0x8100] ;  /* 0x008100001a047984 */ /* 0x000e280000000800 */
[----:B------:R-:W-:Y:S01]  /*19e0*/  LDS R35, [R26+0x8700] ;  /* 0x008700001a237984 */ /* 0x000fe20000000800 */
[----:B-1----:R-:W-:-:S03]  /*19f0*/  FFMA R32, R0, R3, R32 ;  /* 0x0000000300207223 */ /* 0x002fc60000000020 */
[----:B------:R-:W1:Y:S01]  /*1a00*/  LDS R3, [R26+0x8280] ;  /* 0x008280001a037984 */ /* 0x000e620000000800 */
[----:B--2---:R-:W-:-:S03]  /*1a10*/  FFMA R32, R0, R29, R32 ;  /* 0x0000001d00207223 */ /* 0x004fc60000000020 */
[----:B------:R-:W2:Y:S01]  /*1a20*/  LDS R29, [R26+0x8400] ;  /* 0x008400001a1d7984 */ /* 0x000ea20000000800 */
[----:B---3--:R-:W-:-:S03]  /*1a30*/  FFMA R32, R0, R31, R32 ;  /* 0x0000001f00207223 */ /* 0x008fc60000000020 */
[----:B------:R-:W3:Y:S01]  /*1a40*/  LDS R31, [R26+0x8580] ;  /* 0x008580001a1f7984 */ /* 0x000ee20000000800 */
[----:B----4-:R-:W-:-:S04]  /*1a50*/  FFMA R32, R0, R37, R32 ;  /* 0x0000002500207223 */ /* 0x010fc80000000020 */
[C---:B-----5:R-:W-:Y:S02]  /*1a60*/  FFMA R37, R0.reuse, R33, R32 ;  /* 0x0000002100257223 */ /* 0x060fe40000000020 */
[----:B------:R-:W4:Y:S02]  /*1a70*/  LDS R33, [R26+0x8880] ;  /* 0x008880001a217984 */ /* 0x000f240000000800 */
[C---:B------:R-:W-:Y:S02]  /*1a80*/  FFMA R2, R0.reuse, R2, R37 ;  /* 0x0000000200027223 */ /* 0x040fe40000000025 */
[----:B------:R-:W5:Y:S02]  /*1a90*/  LDS R37, [R26+0x8a00] ;  /* 0x008a00001a257984 */ /* 0x000f640000000800 */
[C---:B------:R-:W-:Y:S02]  /*1aa0*/  FFMA R28, R0.reuse, R28, R2 ;  /* 0x0000001c001c7223 */ /* 0x040fe40000000002 */
[----:B------:R-:W5:Y:S02]  /*1ab0*/  LDS R2, [R26+0x8b80] ;  /* 0x008b80001a027984 */ /* 0x000f640000000800 */
[----:B0-----:R-:W-:-:S02]  /*1ac0*/  FFMA R32, R0, R4, R28 ;  /* 0x0000000400207223 */ /* 0x001fc4000000001c */
[----:B------:R-:W0:Y:S04]  /*1ad0*/  LDS R28, [R26+0x8d00] ;  /* 0x008d00001a1c7984 */ /* 0x000e280000000800 */
[----:B------:R-:W0:Y:S01]  /*1ae0*/  LDS R4, [R26+0x8e80] ;  /* 0x008e80001a047984 */ /* 0x000e220000000800 */
[----:B-1----:R-:W-:-:S04]  /*1af0*/  FFMA R32, R0, R3, R32 ;  /* 0x0000000300207223 */ /* 0x002fc80000000020 */
[----:B--2---:R-:W-:-:S04]  /*1b00*/  FFMA R32, R0, R29, R32 ;  /* 0x0000001d00207223 */ /* 0x004fc80000000020 */
[----:B---3--:R-:W-:-:S04]  /*1b10*/  FFMA R32, R0, R31, R32 ;  /* 0x0000001f00207223 */ /* 0x008fc80000000020 */
[----:B------:R-:W-:-:S04]  /*1b20*/  FFMA R32, R0, R35, R32 ;  /* 0x0000002300207223 */ /* 0x000fc80000000020 */
[----:B----4-:R-:W-:-:S04]  /*1b30*/  FFMA R32, R0, R33, R32 ;  /* 0x0000002100207223 */ /* 0x010fc80000000020 */
[----:B-----5:R-:W-:-:S04]  /*1b40*/  FFMA R37, R0, R37, R32 ;  /* 0x0000002500257223 */ /* 0x020fc80000000020 */
[----:B------:R-:W-:-:S04]  /*1b50*/  FFMA R37, R0, R2, R37 ;  /* 0x0000000200257223 */ /* 0x000fc80000000025 */
[----:B0-----:R-:W-:-:S04]  /*1b60*/  FFMA R37, R0, R28, R37 ;  /* 0x0000001c00257223 */ /* 0x001fc80000000025 */
[----:B------:R-:W-:-:S05]  /*1b70*/  FFMA R37, R0, R4, R37 ;  /* 0x0000000400257223 */ /* 0x000fca0000000025 */
[----:B------:R0:W-:Y:S01]  /*1b80*/  STG.E desc[UR6][R8.64], R37 ;  /* 0x0000002508007986 */ /* 0x0001e2000c101906 */
[----:B------:R-:W-:Y:S06]  /*1b90*/  MEMBAR.SC.GPU ;  /* 0x0000000000007992 */ /* 0x000fec0000002000 */
[----:B------:R-:W-:-:S00]  /*1ba0*/  ERRBAR ;  /* 0x00000000000079ab */ /* 0x000fc00000000000 */
[----:B------:R-:W-:Y:S06]  /*1bb0*/  CGAERRBAR ;  /* 0x00000000000075ab */ /* 0x000fec0000000000 */
[----:B------:R-:W-:Y:S01]  /*1bc0*/  CCTL.IVALL ;  /* 0x00000000ff00798f */ /* 0x000fe20002000000 */
[----:B------:R-:W-:Y:S05]  /*1bd0*/  @P1 BRA `(.L_x_23) ;  /* 0x0000000000181947 */ /* 0x000fea0003800000 */
[----:B------:R-:W2:Y:S04]  /*1be0*/  LDG.E R0, desc[UR6][R8.64+0x180] ;  /* 0x0001800608007981 */ /* 0x000ea8000c1e1900 */
[----:B------:R-:W2:Y:S04]  /*1bf0*/  LDG.E R3, desc[UR6][R8.64] ;  /* 0x0000000608037981 */ /* 0x000ea8000c1e1900 */
[----:B------:R-:W3:Y:S01]  /*1c00*/  LDG.E R29, desc[UR6][R22.64] ;  /* 0x00000006161d7981 */ /* 0x000ee2000c1e1900 */
[----:B--2---:R-:W-:-:S04]  /*1c10*/  FADD R0, R0, R3 ;  /* 0x0000000300007221 */ /* 0x004fc80000000000 */
[----:B---3--:R-:W-:-:S05]  /*1c20*/  FADD R29, R0, R29 ;  /* 0x0000001d001d7221 */ /* 0x008fca0000000000 */
[----:B------:R1:W-:Y:S02]  /*1c30*/  STG.E desc[UR6][R8.64], R29 ;  /* 0x0000001d08007986 */ /* 0x0003e4000c101906 */
.L_x_23:
[----:B------:R-:W-:Y:S06]  /*1c40*/  MEMBAR.SC.GPU ;  /* 0x0000000000007992 */ /* 0x000fec0000002000 */
[----:B------:R-:W-:-:S00]  /*1c50*/  ERRBAR ;  /* 0x00000000000079ab */ /* 0x000fc00000000000 */
[----:B------:R-:W-:Y:S06]  /*1c60*/  CGAERRBAR ;  /* 0x00000000000075ab */ /* 0x000fec0000000000 */
[----:B------:R-:W-:Y:S01]  /*1c70*/  CCTL.IVALL ;  /* 0x00000000ff00798f */ /* 0x000fe20002000000 */
[----:B------:R-:W-:Y:S05]  /*1c80*/  @P0 BRA `(.L_x_24) ;  /* 0x0000000c00ec0947 */ /* 0x000fea0003800000 */
[----:B------:R-:W2:Y:S04]  /*1c90*/  LDG.E R0, desc[UR6][R24.64+0x600] ;  /* 0x0006000618007981 */ /* 0x000ea8000c1e1900 */
[----:B------:R3:W5:Y:S01]  /*1ca0*/  LDG.E R32, desc[UR6][R10.64] ;  /* 0x000000060a207981 */ /* 0x000762000c1e1900 */
[----:B------:R-:W-:Y:S01]  /*1cb0*/  HFMA2 R3, -RZ, RZ, 0.96630859375, -0.0022525787353515625 ;  /* 0x3bbb989dff037431 */ /* 0x000fe200000001ff */
[----:B-1----:R-:W-:Y:S01]  /*1cc0*/  MOV R29, 0x437c0000 ;  /* 0x437c0000001d7802 */ /* 0x002fe20000000f00 */
[----:B------:R-:W-:Y:S01]  /*1cd0*/  BSSY.RECONVERGENT B0, `(.L_x_25) ;  /* 0x0000016000007945 */ /* 0x000fe20003800200 */
        /* <DEDUP_REMOVED lines=12> */
[----:B---3--:R-:W-:Y:S05]  /*1da0*/  @P0 BRA `(.L_x_26) ;  /* 0x0000000000100947 */ /* 0x008fea0003800000 */
[----:B------:R-:W-:-:S07]  /*1db0*/  MOV R2, 0x1dd0 ;  /* 0x00001dd000027802 */ /* 0x000fce0000000f00 */
[----:B0----5:R-:W-:Y:S05]  /*1dc0*/  CALL.REL.NOINC `($__internal_1_$__cuda_sm20_rcp_rn_f32_slowpath) ;  /* 0x0000000c00bc7944 */ /* 0x021fea0003c00000 */
[----:B------:R-:W-:Y:S01]  /*1dd0*/  MOV R3, R0 ;  /* 0x0000000000037202 */ /* 0x000fe20000000f00 */
[----:B------:R-:W-:Y:S06]  /*1de0*/  BRA `(.L_x_27) ;  /* 0x0000000000107947 */ /* 0x000fec0003800000 */
.L_x_26:
[----:B------:R-:W1:Y:S02]  /*1df0*/  MUFU.RCP R0, R33 ;  /* 0x0000002100007308 */ /* 0x000e640000001000 */
[----:B-1----:R-:W-:-:S04]  /*1e00*/  FFMA R2, R33, R0, -1 ;  /* 0xbf80000021027423 */ /* 0x002fc80000000000 */
[----:B------:R-:W-:-:S04]  /*1e10*/  FADD.FTZ R3, -R2, -RZ ;  /* 0x800000ff02037221 */ /* 0x000fc80000010100 */
[----:B------:R-:W-:-:S07]  /*1e20*/  FFMA R3, R0, R3, R0 ;  /* 0x0000000300037223 */ /* 0x000fce0000000000 */
.L_x_27:
[----:B------:R-:W-:Y:S05]  /*1e30*/  BSYNC.RECONVERGENT B0 ;  /* 0x0000000000007941 */ /* 0x000fea0003800200 */
.L_x_25:
[----:B------:R-:W2:Y:S04]  /*1e40*/  LDG.E R0, desc[UR6][R24.64] ;  /* 0x0000000618007981 */ /* 0x000ea8000c1e1900 */
[----:B------:R-:W3:Y:S01]  /*1e50*/  LDG.E R31, desc[UR6][R24.64+0x300] ;  /* 0x00030006181f7981 */ /* 0x000ee2000c1e1900 */
[----:B------:R-:W-:Y:S01]  /*1e60*/  HFMA2 R29, -RZ, RZ, 0.96630859375, -0.0022525787353515625 ;  /* 0x3bbb989dff1d7431 */ /* 0x000fe200000001ff */
[----:B------:R-:W-:Y:S01]  /*1e70*/  MOV R33, 0x437c0000 ;  /* 0x437c000000217802 */ /* 0x000fe20000000f00 */
[----:B------:R-:W-:Y:S01]  /*1e80*/  BSSY.RECONVERGENT B0, `(.L_x_28) ;  /* 0x0000049000007945 */ /* 0x000fe20003800200 */
[----:B-----5:R-:W-:Y:S02]  /*1e90*/  FMUL R32, R32, R3 ;  /* 0x0000000320207220 */ /* 0x020fe40000400000 */
[----:B--2---:R-:W-:Y:S01]  /*1ea0*/  FFMA.SAT R2, R0, -R29, 0.5 ;  /* 0x3f00000000027423 */ /* 0x004fe2000000281d */
[----:B---3--:R-:W-:-:S03]  /*1eb0*/  FMUL R4, R31, 0.63661974668502807617 ;  /* 0x3f22f9831f047820 */ /* 0x008fc60000400000 */
[----:B------:R-:W-:Y:S01]  /*1ec0*/  FFMA.RM R2, R2, R33, 12582913 ;  /* 0x4b40000102027423 */ /* 0x000fe20000004021 */
[----:B------:R-:W-:-:S03]  /*1ed0*/  FSETP.GE.AND P0, PT, |R31|, 105615, PT ;  /* 0x47ce47801f00780b */ /* 0x000fc60003f06200 */
[C---:B------:R-:W-:Y:S01]  /*1ee0*/  FADD R29, R2.reuse, -12583039 ;  /* 0xcb40007f021d7421 */ /* 0x040fe20000000000 */
[----:B------:R-:W1:Y:S01]  /*1ef0*/  F2I.NTZ R4, R4 ;  /* 0x0000000400047305 */ /* 0x000e620000203100 */
[----:B------:R-:W-:Y:S02]  /*1f00*/  SHF.L.U32 R33, R2, 0x17, RZ ;  /* 0x0000001702217819 */ /* 0x000fe400000006ff */
[----:B------:R-:W-:-:S04]  /*1f10*/  FFMA R29, R0, -1.4426950216293334961, -R29 ;  /* 0xbfb8aa3b001d7823 */ /* 0x000fc8000000081d */
[----:B------:R-:W-:-:S04]  /*1f20*/  FFMA R29, R0, -1.925963033500011079e-08, R29 ;  /* 0xb2a57060001d7823 */ /* 0x000fc8000000001d */
[----:B------:R-:W2:Y:S01]  /*1f30*/  MUFU.EX2 R0, R29 ;  /* 0x0000001d00007308 */ /* 0x000ea20000000800 */
[----:B-1----:R-:W-:-:S05]  /*1f40*/  I2FP.F32.S32 R28, R4 ;  /* 0x00000004001c7245 */ /* 0x002fca0000201400 */
[----:B------:R-:W-:-:S04]  /*1f50*/  FFMA R35, R28, -1.5707962512969970703, R31 ;  /* 0xbfc90fda1c237823 */ /* 0x000fc8000000001f */
[----:B------:R-:W-:Y:S01]  /*1f60*/  FFMA R35, R28, -7.5497894158615963534e-08, R35 ;  /* 0xb3a221681c237823 */ /* 0x000fe20000000023 */
[----:B--2---:R-:W-:-:S03]  /*1f70*/  FFMA R33, R33, R0, 1 ;  /* 0x3f80000021217423 */ /* 0x004fc60000000000 */
        /* <DEDUP_REMOVED lines=9> */
[----:B------:R-:W1:Y:S01]  /*2010*/  LDCU.64 UR8, c[0x4][URZ] ;  /* 0x01000000ff0877ac */ /* 0x000e620008000a00 */
[----:B------:R-:W-:Y:S01]  /*2020*/  LOP3.LUT R4, R2, 0x80000000, RZ, 0xfc, !PT ;  /* 0x8000000002047812 */ /* 0x000fe200078efcff */
[----:B------:R-:W-:Y:S01]  /*2030*/  UMOV UR5, URZ ;  /* 0x000000ff00057c82 */ /* 0x000fe20008000000 */
[----:B------:R-:W-:-:S05]  /*2040*/  UMOV UR4, URZ ;  /* 0x000000ff00047c82 */ /* 0x000fca0008000000 */
.L_x_30:
[----:B-1----:R-:W-:Y:S02]  /*2050*/  MOV R3, UR9 ;  /* 0x0000000900037c02 */ /* 0x002fe40008000f00 */
        /* <DEDUP_REMOVED lines=10> */
[----:B-1----:R-:W-:Y:S01]  /*2100*/  IADD3 R0, PT, PT, R0, 0x4, RZ ;  /* 0x0000000400007810 */ /* 0x002fe20007ffe0ff */
        /* <DEDUP_REMOVED lines=27> */
[----:B------:R-:W-:-:S04]  /*22c0*/  IADD3 R0, PT, PT, -R4, RZ, RZ ;  /* 0x000000ff04007210 */ /* 0x000fc80007ffe1ff */
[----:B------:R-:W-:Y:S01]  /*22d0*/  @!P0 MOV R4, R0 ;  /* 0x0000000000048202 */ /* 0x000fe20000000f00 */
[----:B--2---:R-:W-:-:S10]  /*22e0*/  DMUL R28, R2, UR4 ;  /* 0x00000004021c7c28 */ /* 0x004fd40008000000 */
[----:B------:R-:W2:Y:S02]  /*22f0*/  F2F.F32.F64 R28, R28 ;  /* 0x0000001c001c7310 */ /* 0x000ea40000301000 */
[----:B-12---:R-:W-:-:S07]  /*2300*/  FSEL R35, -R28, R28, !P1 ;  /* 0x0000001c1c237208 */ /* 0x006fce0004800100 */
.L_x_29:
[----:B------:R-:W-:Y:S05]  /*2310*/  BSYNC.RECONVERGENT B0 ;  /* 0x0000000000007941 */ /* 0x000fea0003800200 */
.L_x_28:
        /* <DEDUP_REMOVED lines=11> */
[C---:B------:R-:W-:Y:S01]  /*23d0*/  FFMA R2, R0.reuse, R3, 0.33333230018615722656 ;  /* 0x3eaaaa8800027423 */ /* 0x040fe20000000003 */
[----:B------:R-:W-:Y:S01]  /*23e0*/  IADD3 R3, PT, PT, R33, 0x1800000, RZ ;  /* 0x0180000021037810 */ /* 0x000fe20007ffe0ff */
[----:B------:R-:W-:-:S03]  /*23f0*/  FMUL R0, R0, R31 ;  /* 0x0000001f00007220 */ /* 0x000fc60000400000 */
[----:B------:R-:W-:Y:S01]  /*2400*/  LOP3.LUT R3, R3, 0x7f800000, RZ, 0xc0, !PT ;  /* 0x7f80000003037812 */ /* 0x000fe200078ec0ff */
[----:B------:R-:W-:-:S03]  /*2410*/  @P0 FFMA R31, R2, R0, R31 ;  /* 0x00000000021f0223 */ /* 0x000fc6000000001f */
[----:B------:R-:W-:-:S03]  /*2420*/  ISETP.GT.U32.AND P0, PT, R3, 0x1ffffff, PT ;  /* 0x01ffffff0300780c */ /* 0x000fc60003f04070 */
[----:B------:R-:W1:Y:S10]  /*2430*/  @!P1 MUFU.RCP R31, -R31 ;  /* 0x8000001f001f9308 */ /* 0x000e740000001000 */
[----:B------:R-:W-:Y:S05]  /*2440*/  @P0 BRA `(.L_x_32) ;  /* 0x00000000000c0947 */ /* 0x000fea0003800000 */
[----:B------:R-:W-:-:S07]  /*2450*/  MOV R2, 0x2470 ;  /* 0x0000247000027802 */ /* 0x000fce0000000f00 */
[----:B01----:R-:W-:Y:S05]  /*2460*/  CALL.REL.NOINC `($__internal_1_$__cuda_sm20_rcp_rn_f32_slowpath) ;  /* 0x0000000800147944 */ /* 0x003fea0003c00000 */
[----:B------:R-:W-:Y:S05]  /*2470*/  BRA `(.L_x_33) ;  /* 0x0000000000107947 */ /* 0x000fea0003800000 */
.L_x_32:
[----:B------:R-:W2:Y:S02]  /*2480*/  MUFU.RCP R0, R33 ;  /* 0x0000002100007308 */ /* 0x000ea40000001000 */
[----:B--2---:R-:W-:-:S04]  /*2490*/  FFMA R2, R33, R0, -1 ;  /* 0xbf80000021027423 */ /* 0x004fc80000000000 */
[----:B------:R-:W-:-:S04]  /*24a0*/  FADD.FTZ R3, -R2, -RZ ;  /* 0x800000ff02037221 */ /* 0x000fc80000010100 */
[----:B------:R-:W-:-:S07]  /*24b0*/  FFMA R0, R0, R3, R0 ;  /* 0x0000000300007223 */ /* 0x000fce0000000000 */
.L_x_33:
[----:B------:R-:W-:Y:S05]  /*24c0*/  BSYNC.RECONVERGENT B0 ;  /* 0x0000000000007941 */ /* 0x000fea0003800200 */
.L_x_31:
[----:B-1----:R-:W-:Y:S01]  /*24d0*/  FFMA R31, R31, R0, R32 ;  /* 0x000000001f1f7223 */ /* 0x002fe20000000020 */
[----:B------:R-:W-:Y:S03]  /*24e0*/  BSSY.RECONVERGENT B0, `(.L_x_34) ;  /* 0x000003d000007945 */ /* 0x000fe60003800200 */
[C---:B------:R-:W-:Y:S01]  /*24f0*/  FMUL R28, R31.reuse, 0.63661974668502807617 ;  /* 0x3f22f9831f1c7820 */ /* 0x040fe20000400000 */
[----:B------:R1:W-:Y:S01]  /*2500*/  STG.E desc[UR6][R10.64], R31 ;  /* 0x0000001f0a007986 */ /* 0x0003e2000c101906 */
[----:B------:R-:W-:-:S04]  /*2510*/  FSETP.GE.AND P0, PT, |R31|, 105615, PT ;  /* 0x47ce47801f00780b */ /* 0x000fc80003f06200 */
[----:B------:R-:W2:Y:S02]  /*2520*/  F2I.NTZ R28, R28 ;  /* 0x0000001c001c7305 */ /* 0x000ea40000203100 */
[----:B--2---:R-:W-:-:S05]  /*2530*/  I2FP.F32.S32 R0, R28 ;  /* 0x0000001c00007245 */ /* 0x004fca0000201400 */
[----:B------:R-:W-:-:S04]  /*2540*/  FFMA R3, R0, -1.5707962512969970703, R31 ;  /* 0xbfc90fda00037823 */ /* 0x000fc8000000001f */
[----:B------:R-:W-:-:S04]  /*2550*/  FFMA R3, R0, -7.5497894158615963534e-08, R3 ;  /* 0xb3a2216800037823 */ /* 0x000fc80000000003 */
[----:B------:R-:W-:Y:S01]  /*2560*/  FFMA R4, R0, -5.3903029534742383927e-15, R3 ;  /* 0xa7c234c500047823 */ /* 0x000fe20000000003 */
[----:B-1----:R-:W-:Y:S06]  /*2570*/  @!P0 BRA `(.L_x_35) ;  /* 0x0000000000cc8947 */ /* 0x002fec0003800000 */
[----:B------:R-:W-:-:S13]  /*2580*/  FSETP.NEU.AND P0, PT, |R31|, +INF , PT ;  /* 0x7f8000001f00780b */ /* 0x000fda0003f0d200 */
[----:B------:R-:W-:Y:S01]  /*2590*/  @!P0 FMUL R4, RZ, R31 ;  /* 0x0000001fff048220 */ /* 0x000fe20000400000 */
[----:B------:R-:W-:Y:S01]  /*25a0*/  @!P0 MOV R28, RZ ;  /* 0x000000ff001c8202 */ /* 0x000fe20000000f00 */
[----:B------:R-:W-:Y:S06]  /*25b0*/  @!P0 BRA `(.L_x_35) ;  /* 0x0000000000bc8947 */ /* 0x000fec0003800000 */
[----:B------:R-:W-:Y:S01]  /*25c0*/  SHF.L.U32 R32, R31, 0x8, RZ ;  /* 0x000000081f207819 */ /* 0x000fe200000006ff */
[----:B------:R-:W-:Y:S01]  /*25d0*/  HFMA2 R4, -RZ, RZ, 0, 0 ;  /* 0x00000000ff047431 */ /* 0x000fe200000001ff */
[----:B------:R-:W-:Y:S01]  /*25e0*/  MOV R0, RZ ;  /* 0x000000ff00007202 */ /* 0x000fe20000000f00 */
[----:B------:R-:W-:Y:S01]  /*25f0*/  UMOV UR4, URZ ;  /* 0x000000ff00047c82 */ /* 0x000fe20008000000 */
[----:B------:R-:W-:-:S07]  /*2600*/  LOP3.LUT R32, R32, 0x80000000, RZ, 0xfc, !PT ;  /* 0x8000000020207812 */ /* 0x000fce00078efcff */
.L_x_36:
[----:B-1----:R-:W1:Y:S02]  /*2610*/  LDC.64 R2, c[0x4][RZ] ;  /* 0x01000000ff027b82 */ /* 0x002e640000000a00 */
[----:B-1----:R-:W-:-:S05]  /*2620*/  IMAD.WIDE.U32 R28, R0, 0x4, R2 ;  /* 0x00000004001c7825 */ /* 0x002fca00078e0002 */
[----:B------:R-:W2:Y:S01]  /*2630*/  LDG.E.CONSTANT R3, desc[UR6][R28.64] ;  /* 0x000000061c037981 */ /* 0x000ea2000c1e9900 */
[C---:B------:R-:W-:Y:S02]  /*2640*/  LEA R33, R0.reuse, R1, 0x2 ;  /* 0x0000000100217211 */ /* 0x040fe400078e10ff */
        /* <DEDUP_REMOVED lines=14> */
[----:B------:R-:W3:Y:S04]  /*2730*/  LDL R0, [R32+0x18] ;  /* 0x0000180020007983 */ /* 0x000ee80000100800 */
[----:B------:R-:W3:Y:S04]  /*2740*/  LDL R3, [R32+0x14] ;  /* 0x0000140020037983 */ /* 0x000ee80000100800 */
[----:B-1----:R-:W4:Y:S01]  /*2750*/  @P0 LDL R2, [R32+0x10] ;  /* 0x0000100020020983 */ /* 0x002f220000100800 */
[----:B------:R-:W-:Y:S01]  /*2760*/  LOP3.LUT R28, R28, 0x1f, RZ, 0xc0, !PT ;  /* 0x0000001f1c1c7812 */ /* 0x000fe200078ec0ff */
[----:B------:R-:W-:Y:S01]  /*2770*/  UMOV UR4, 0x54442d19 ;  /* 0x54442d1900047882 */ /* 0x000fe20000000000 */
[----:B------:R-:W-:-:S02]  /*2780*/  UMOV UR5, 0x3bf921fb ;  /* 0x3bf921fb00057882 */ /* 0x000fc40000000000 */
[-C--:B---3--:R-:W-:Y:S02]  /*2790*/  @P0 SHF.L.W.U32.HI R0, R3, R28.reuse, R0 ;  /* 0x0000001c03000219 */ /* 0x088fe40000010e00 */
[----:B----4-:R-:W-:Y:S02]  /*27a0*/  @P0 SHF.L.W.U32.HI R3, R2, R28, R3 ;  /* 0x0000001c02030219 */ /* 0x010fe40000010e03 */
[----:B------:R-:W-:Y:S02]  /*27b0*/  ISETP.GE.AND P0, PT, R31, RZ, PT ;  /* 0x000000ff1f00720c */ /* 0x000fe40003f06270 */
[C---:B------:R-:W-:Y:S02]  /*27c0*/  SHF.L.W.U32.HI R28, R3.reuse, 0x2, R0 ;  /* 0x00000002031c7819 */ /* 0x040fe40000010e00 */
[----:B------:R-:W-:Y:S02]  /*27d0*/  SHF.L.U32 R3, R3, 0x2, RZ ;  /* 0x0000000203037819 */ /* 0x000fe400000006ff */
[----:B------:R-:W-:-:S02]  /*27e0*/  SHF.R.S32.HI R29, RZ, 0x1f, R28 ;  /* 0x0000001fff1d7819 */ /* 0x000fc4000001141c */
[C---:B------:R-:W-:Y:S02]  /*27f0*/  LOP3.LUT R31, R28.reuse, R31, RZ, 0x3c, !PT ;  /* 0x0000001f1c1f7212 */ /* 0x040fe400078e3cff */
[C---:B------:R-:W-:Y:S02]  /*2800*/  LOP3.LUT R2, R29.reuse, R3, RZ, 0x3c, !PT ;  /* 0x000000031d027212 */ /* 0x040fe400078e3cff */
[----:B------:R-:W-:Y:S02]  /*2810*/  LOP3.LUT R3, R29, R28, RZ, 0x3c, !PT ;  /* 0x0000001c1d037212 */ /* 0x000fe400078e3cff */
[----:B------:R-:W-:Y:S02]  /*2820*/  SHF.R.U32.HI R29, RZ, 0x1e, R0 ;  /* 0x0000001eff1d7819 */ /* 0x000fe40000011600 */
[----:B------:R-:W-:Y:S02]  /*2830*/  ISETP.GE.AND P1, PT, R31, RZ, PT ;  /* 0x000000ff1f00720c */ /* 0x000fe40003f26270 */
[----:B------:R-:W1:Y:S01]  /*2840*/  I2F.F64.S64 R2, R2 ;  /* 0x0000000200027312 */ /* 0x000e620000301c00 */
[----:B------:R-:W-:-:S04]  /*2850*/  LEA.HI R28, R28, R29, RZ, 0x1 ;  /* 0x0000001d1c1c7211 */ /* 0x000fc800078f08ff */
[----:B------:R-:W-:-:S04]  /*2860*/  IADD3 R0, PT, PT, -R28, RZ, RZ ;  /* 0x000000ff1c007210 */ /* 0x000fc80007ffe1ff */
[----:B------:R-:W-:Y:S01]  /*2870*/  @!P0 MOV R28, R0 ;  /* 0x00000000001c8202 */ /* 0x000fe20000000f00 */
[----:B-1----:R-:W-:-:S10]  /*2880*/  DMUL R32, R2, UR4 ;  /* 0x0000000402207c28 */ /* 0x002fd40008000000 */
[----:B------:R-:W2:Y:S02]  /*2890*/  F2F.F32.F64 R32, R32 ;  /* 0x0000002000207310 */ /* 0x000ea40000301000 */
[----:B--2---:R-:W-:-:S07]  /*28a0*/  FSEL R4, -R32, R32, !P1 ;  /* 0x0000002020047208 */ /* 0x004fce0004800100 */
.L_x_35:
[----:B------:R-:W-:Y:S05]  /*28b0*/  BSYNC.RECONVERGENT B0 ;  /* 0x0000000000007941 */ /* 0x000fea0003800200 */
.L_x_34:
[----:B------:R-:W2:Y:S01]  /*28c0*/  LDG.E R2, desc[UR6][R16.64+0x900] ;  /* 0x0009000610027981 */ /* 0x000ea2000c1e1900 */
[----:B------:R-:W-:Y:S01]  /*28d0*/  HFMA2 R3, -RZ, RZ, 0.96630859375, -0.0022525787353515625 ;  /* 0x3bbb989dff037431 */ /* 0x000fe200000001ff */
[----:B------:R-:W-:Y:S01]  /*28e0*/  MOV R29, 0x437c0000 ;  /* 0x437c0000001d7802 */ /* 0x000fe20000000f00 */
[----:B------:R-:W-:Y:S01]  /*28f0*/  BSSY.RECONVERGENT B0, `(.L_x_37) ;  /* 0x0000023000007945 */ /* 0x000fe20003800200 */
[----:B------:R-:W-:Y:S02]  /*2900*/  FSETP.NEU.AND P0, PT, |R4|, 0.00049096695147454738617, PT ;  /* 0x3a00b43c0400780b */ /* 0x000fe40003f0d200 */
[----:B------:R-:W-:Y:S02]  /*2910*/  LOP3.LUT R28, R28, 0x1, RZ, 0xc0, !PT ;  /* 0x000000011c1c7812 */ /* 0x000fe400078ec0ff */
[----:B------:R-:W-:Y:S02]  /*2920*/  ISETP.NE.AND P3, PT, R27, RZ, PT ;  /* 0x000000ff1b00720c */ /* 0x000fe40003f65270 */
[----:B------:R-:W-:Y:S01]  /*2930*/  ISETP.NE.U32.AND P1, PT, R28, 0x1, PT ;  /* 0x000000011c00780c */ /* 0x000fe20003f25070 */
[----:B--2---:R-:W-:-:S04]  /*2940*/  FFMA.SAT R0, R2, -R3, 0.5 ;  /* 0x3f00000002007423 */ /* 0x004fc80000002803 */
[----:B------:R-:W-:-:S04]  /*2950*/  FFMA.RM R0, R0, R29, 12582913 ;  /* 0x4b40000100007423 */ /* 0x000fc8000000401d */
[C---:B------:R-:W-:Y:S01]  /*2960*/  FADD R3, R0.reuse, -12583039 ;  /* 0xcb40007f00037421 */ /* 0x040fe20000000000 */
[----:B------:R-:W-:-:S03]  /*2970*/  SHF.L.U32 R0, R0, 0x17, RZ ;  /* 0x0000001700007819 */ /* 0x000fc600000006ff */
[----:B------:R-:W-:-:S04]  /*2980*/  FFMA R3, R2, -1.4426950216293334961, -R3 ;  /* 0xbfb8aa3b02037823 */ /* 0x000fc80000000803 */
[----:B------:R-:W-:Y:S01]  /*2990*/  FFMA R31, R2, -1.925963033500011079e-08, R3 ;  /* 0xb2a57060021f7823 */ /* 0x000fe20000000003 */
[----:B------:R-:W-:Y:S02]  /*29a0*/  HFMA2 R2, -RZ, RZ, 1.0244140625, 0 ;  /* 0x3c190000ff027431 */ /* 0x000fe400000001ff */
[----:B------:R-:W-:-:S03]  /*29b0*/  FMUL R3, R4, R4 ;  /* 0x0000000404037220 */ /* 0x000fc60000400000 */
[----:B------:R-:W1:Y:S01]  /*29c0*/  MUFU.EX2 R31, R31 ;  /* 0x0000001f001f7308 */ /* 0x000e620000000800 */
[----:B------:R-:W-:-:S04]  /*29d0*/  FFMA R2, R3, R2, 0.003265380859375 ;  /* 0x3b56000003027423 */ /* 0x000fc80000000002 */
[----:B------:R-:W-:-:S04]  /*29e0*/  FFMA R2, R3, R2, 0.0242919921875 ;  /* 0x3cc7000003027423 */ /* 0x000fc80000000002 */
[----:B------:R-:W-:Y:S01]  /*29f0*/  FFMA R2, R3, R2, 0.053466796875 ;  /* 0x3d5b000003027423 */ /* 0x000fe20000000002 */
[----:B-1----:R-:W-:-:S03]  /*2a00*/  FFMA R33, R0, R31, 1 ;  /* 0x3f80000000217423 */ /* 0x002fc6000000001f */
[----:B------:R-:W-:-:S04]  /*2a10*/  FFMA R2, R3, R2, 0.13337790966033935547 ;  /* 0x3e08943803027423 */ /* 0x000fc80000000002 */
[----:B------:R-:W-:Y:S01]  /*2a20*/  FFMA R29, R3, R2, 0.33333230018615722656 ;  /* 0x3eaaaa88031d7423 */ /* 0x000fe20000000002 */
        /* <DEDUP_REMOVED lines=9> */
[----:B------:R-:W-:Y:S01]  /*2ac0*/  MOV R3, R0 ;  /* 0x0000000000037202 */ /* 0x000fe20000000f00 */
[----:B------:R-:W-:Y:S06]  /*2ad0*/  BRA `(.L_x_39) ;  /* 0x0000000000107947 */ /* 0x000fec0003800000 */
.L_x_38:
[----:B------:R-:W2:Y:S02]  /*2ae0*/  MUFU.RCP R0, R33 ;  /* 0x0000002100007308 */ /* 0x000ea40000001000 */
[----:B--2---:R-:W-:-:S04]  /*2af0*/  FFMA R2, R33, R0, -1 ;  /* 0xbf80000021027423 */ /* 0x004fc80000000000 */
[----:B------:R-:W-:-:S04]  /*2b00*/  FADD.FTZ R3, -R2, -RZ ;  /* 0x800000ff02037221 */ /* 0x000fc80000010100 */
[----:B------:R-:W-:-:S07]  /*2b10*/  FFMA R3, R0, R3, R0 ;  /* 0x0000000300037223 */ /* 0x000fce0000000000 */
.L_x_39:
[----:B------:R-:W-:Y:S05]  /*2b20*/  BSYNC.RECONVERGENT B0 ;  /* 0x0000000000007941 */ /* 0x000fea0003800200 */
.L_x_37:
[----:B-1----:R-:W-:-:S05]  /*2b30*/  FMUL R29, R4, R3 ;  /* 0x00000003041d7220 */ /* 0x002fca0000400000 */
[----:B------:R1:W-:Y:S01]  /*2b40*/  STG.E desc[UR6][R12.64], R29 ;  /* 0x0000001d0c007986 */ /* 0x0003e2000c101906 */
[----:B------:R-:W-:Y:S05]  /*2b50*/  @P3 BRA `(.L_x_40) ;  /* 0x0000000000183947 */ /* 0x000fea0003800000 */
[----:B------:R-:W2:Y:S01]  /*2b60*/  LDC.64 R2, c[0x0][0x380] ;  /* 0x0000e000ff027b82 */ /* 0x000ea20000000a00 */
[----:B-1----:R-:W-:-:S04]  /*2b70*/  IMAD R29, R5, 0x60, R6 ;  /* 0x00000060051d7824 */ /* 0x002fc800078e0206 */
[----:B--2---:R-:W-:-:S06]  /*2b80*/  IMAD.WIDE.U32 R2, R29, 0x4, R2 ;  /* 0x000000041d027825 */ /* 0x004fcc00078e0002 */
[----:B------:R-:W2:Y:S04]  /*2b90*/  LDG.E R3, desc[UR6][R2.64] ;  /* 0x0000000602037981 */ /* 0x000ea8000c1e1900 */
[----:B--2---:R2:W-:Y:S01]  /*2ba0*/  STG.E desc[UR6][R20.64], R3 ;  /* 0x0000000314007986 */ /* 0x0045e2000c101906 */
[----:B------:R-:W-:Y:S05]  /*2bb0*/  BRA `(.L_x_24) ;  /* 0x0000000000207947 */ /* 0x000fea0003800000 */
.L_x_40:
[----:B------:R-:W-:-:S13]  /*2bc0*/  ISETP.GT.U32.AND P0, PT, R27, 0x47, PT ;  /* 0x000000471b00780c */ /* 0x000fda0003f04070 */
[----:B------:R3:W-:Y:S01]  /*2bd0*/  @!P0 STG.E desc[UR6][R18.64+0x180], R29 ;  /* 0x0001801d12008986 */ /* 0x0007e2000c101906 */
[----:B------:R-:W-:Y:S05]  /*2be0*/  @!P0 BRA `(.L_x_24) ;  /* 0x0000000000148947 */ /* 0x000fea0003800000 */
[----:B------:R-:W-:-:S13]  /*2bf0*/  ISETP.NE.AND P0, PT, R27, 0x48, PT ;  /* 0x000000481b00780c */ /* 0x000fda0003f05270 */
[----:B------:R-:W2:Y:S01]  /*2c00*/  @!P0 LDC.64 R2, c[0x0][0x388] ;  /* 0x0000e200ff028b82 */ /* 0x000ea20000000a00 */
[----:B------:R-:W-:-:S04]  /*2c10*/  @!P0 IMAD R31, R5, 0x60, R6 ;  /* 0x00000060051f8824 */ /* 0x000fc800078e0206 */
[----:B--2---:R-:W-:-:S05]  /*2c20*/  @!P0 IMAD.WIDE.U32 R2, R31, 0x4, R2 ;  /* 0x000000041f028825 */ /* 0x004fca00078e0002 */
[----:B------:R4:W-:Y:S02]  /*2c30*/  @!P0 STG.E desc[UR6][R2.64+-0xd80], R29 ;  /* 0xfff2801d02008986 */ /* 0x0009e4000c101906 */
.L_x_24:
        /* <DEDUP_REMOVED lines=8> */
        .weak           $__internal_1_$__cuda_sm20_rcp_rn_f32_slowpath
        .type           $__internal_1_$__cuda_sm20_rcp_rn_f32_slowpath,@function
        .size           $__internal_1_$__cuda_sm20_rcp_rn_f32_slowpath,(.L_x_48 - $__internal_1_$__cuda_sm20_rcp_rn_f32_slowpath)
$__internal_1_$__cuda_sm20_rcp_rn_f32_slowpath:
        /* <DEDUP_REMOVED lines=15> */
.L_x_43:
[----:B------:R-:W-:-:S04]  /*2db0*/  IADD3 R3, PT, PT, R0, -0xfd, RZ ;  /* 0xffffff0300037810 */ /* 0x000fc80007ffe0ff */
[----:B------:R-:W-:-:S13]  /*2dc0*/  ISETP.GT.U32.AND P0, PT, R3, 0x1, PT ;  /* 0x000000010300780c */ /* 0x000fda0003f04070 */
[----:B------:R-:W-:Y:S05]  /*2dd0*/  @P0 BRA `(.L_x_45) ;  /* 0x0000000000780947 */ /* 0x000fea0003800000 */
[----:B------:R-:W-:Y:S01]  /*2de0*/  LOP3.LUT R28, R33, 0x7fffff, RZ, 0xc0, !PT ;  /* 0x007fffff211c7812 */ /* 0x000fe200078ec0ff */
[----:B------:R-:W-:-:S03]  /*2df0*/  HFMA2 R36, -RZ, RZ, 0, 1.78813934326171875e-07 ;  /* 0x00000003ff247431 */ /* 0x000fc600000001ff */
[----:B------:R-:W-:-:S04]  /*2e00*/  LOP3.LUT R29, R28, 0x3f800000, RZ, 0xfc, !PT ;  /* 0x3f8000001c1d7812 */ /* 0x000fc800078efcff */
[----:B------:R-:W0:Y:S02]  /*2e10*/  MUFU.RCP R34, R29 ;  /* 0x0000001d00227308 */ /* 0x000e240000001000 */
[----:B0-----:R-:W-:-:S04]  /*2e20*/  FFMA R28, R29, R34, -1 ;  /* 0xbf8000001d1c7423 */ /* 0x001fc80000000022 */
[----:B------:R-:W-:-:S04]  /*2e30*/  FADD.FTZ R35, -R28, -RZ ;  /* 0x800000ff1c237221 */ /* 0x000fc80000010100 */
[CCC-:B------:R-:W-:Y:S01]  /*2e40*/  FFMA.RM R28, R34.reuse, R35.reuse, R34.reuse ;  /* 0x00000023221c7223 */ /* 0x1c0fe20000004022 */
[----:B------:R-:W-:-:S04]  /*2e50*/  FFMA.RP R35, R34, R35, R34 ;  /* 0x0000002322237223 */ /* 0x000fc80000008022 */
[C---:B------:R-:W-:Y:S02]  /*2e60*/  LOP3.LUT R34, R28.reuse, 0x7fffff, RZ, 0xc0, !PT ;  /* 0x007fffff1c227812 */ /* 0x040fe400078ec0ff */
[----:B------:R-:W-:Y:S02]  /*2e70*/  FSETP.NEU.FTZ.AND P0, PT, R28, R35, PT ;  /* 0x000000231c00720b */ /* 0x000fe40003f1d000 */
[----:B------:R-:W-:Y:S02]  /*2e80*/  SHF.L.U32 R35, R36, R3, RZ ;  /* 0x0000000324237219 */ /* 0x000fe400000006ff */
[----:B------:R-:W-:Y:S02]  /*2e90*/  LOP3.LUT R28, R34, 0x800000, RZ, 0xfc, !PT ;  /* 0x00800000221c7812 */ /* 0x000fe400078efcff */
[----:B------:R-:W-:Y:S02]  /*2ea0*/  SEL R34, RZ, 0xffffffff, !P0 ;  /* 0xffffffffff227807 */ /* 0x000fe40004000000 */
[----:B------:R-:W-:-:S02]  /*2eb0*/  LOP3.LUT R36, R35, R28, RZ, 0xc0, !PT ;  /* 0x0000001c23247212 */ /* 0x000fc400078ec0ff */
[----:B------:R-:W-:Y:S02]  /*2ec0*/  IADD3 R34, PT, PT, -R34, RZ, RZ ;  /* 0x000000ff22227210 */ /* 0x000fe40007ffe1ff */
[-C--:B------:R-:W-:Y:S02]  /*2ed0*/  SHF.R.U32.HI R36, RZ, R3.reuse, R36 ;  /* 0x00000003ff247219 */ /* 0x080fe40000011624 */
[----:B------:R-:W-:Y:S02]  /*2ee0*/  LOP3.LUT P1, RZ, R34, R3, R28, 0xf8, !PT ;  /* 0x0000000322ff7212 */ /* 0x000fe4000782f81c */
        /* <DEDUP_REMOVED lines=13> */
.L_x_45:
[----:B------:R0:W1:Y:S02]  /*2fc0*/  MUFU.RCP R3, R33 ;  /* 0x0000002100037308 */ /* 0x0000640000001000 */
.L_x_44:
[----:B------:R-:W-:Y:S05]  /*2fd0*/  BSYNC.RECONVERGENT B1 ;  /* 0x0000000000017941 */ /* 0x000fea0003800200 */
.L_x_42:
[----:B-1----:R-:W-:Y:S01]  /*2fe0*/  MOV R0, R3 ;  /* 0x0000000300007202 */ /* 0x002fe20000000f00 */
[----:B------:R-:W-:-:S04]  /*2ff0*/  HFMA2 R3, -RZ, RZ, 0, 0 ;  /* 0x00000000ff037431 */ /* 0x000fc800000001ff */
[----:B0-----:R-:W-:Y:S05]  /*3000*/  RET.REL.NODEC R2 `(_Z20lstm_wavefront_magicPfS_S_S_S_S_S_S_S_) ;  /* 0xffffffcc02fc7950 */ /* 0x001fea0003c3ffff */
.L_x_46:
        /* <DEDUP_REMOVED lines=15> */
.L_x_48:


//--------------------- .nv.global.init           --------------------------
	.section	.nv.global.init,"aw",@progbits
	.align	4
.nv.global.init:
	.type		__cudart_i2opi_f,@object
	.size		__cudart_i2opi_f,(.L_0 - __cudart_i2opi_f)
__cudart_i2opi_f:
        /*0000*/ 	.byte	0x41, 0x90, 0x43, 0x3c, 0x99, 0x95, 0x62, 0xdb, 0xc0, 0xdd, 0x34, 0xf5, 0xd1, 0x57, 0x27, 0xfc
        /*0010*/ 	.byte	0x29, 0x15, 0x44, 0x4e, 0x6e, 0x83, 0xf9, 0xa2
.L_0:


//--------------------- .nv.shared._Z23lstm_wavefront_magic_v2PfS_S_S_S_S_S_S_S_ --------------------------
	.section	.nv.shared._Z23lstm_wavefront_magic_v2PfS_S_S_S_S_S_S_S_,"aw",@nobits
	.sectionflags	@""
	.align	16
	.zero		1024


//--------------------- .nv.shared.reserved.0     --------------------------
	.section	.nv.shared.reserved.0,"aw",@nobits
	.weak		__nv_reservedSMEM_offset_0_alias
	.size		__nv_reservedSMEM_offset_0_alias, 0, 64
	.other		__nv_reservedSMEM_offset_0_alias,@"STO_CUDA_RESERVED_SHARED STV_DEFAULT"
__nv_reservedSMEM_offset_0_alias:
	.zero		0
	.zero		64


//--------------------- .nv.shared._Z20lstm_wavefront_magicPfS_S_S_S_S_S_S_S_ --------------------------
	.section	.nv.shared._Z20lstm_wavefront_magicPfS_S_S_S_S_S_S_S_,"aw",@nobits
	.sectionflags	@""
	.align	16
.nv.shared._Z20lstm_wavefront_magicPfS_S_S_S_S_S_S_S_:
	.zero		37888


//--------------------- .nv.constant0._Z23lstm_wavefront_magic_v2PfS_S_S_S_S_S_S_S_ --------------------------
	.section	.nv.constant0._Z23lstm_wavefront_magic_v2PfS_S_S_S_S_S_S_S_,"a",@progbits
	.sectionflags	@""
	.align	4
.nv.constant0._Z23lstm_wavefront_magic_v2PfS_S_S_S_S_S_S_S_:
	.zero		968


//--------------------- .nv.constant0._Z20lstm_wavefront_magicPfS_S_S_S_S_S_S_S_ --------------------------
	.section	.nv.constant0._Z20lstm_wavefront_magicPfS_S_S_S_S_S_S_S_,"a",@progbits
	.sectionflags	@""
	.align	4
.nv.constant0._Z20lstm_wavefront_magicPfS_S_S_S_S_S_S_S_:
	.zero		968


//--------------------- SYMBOLS --------------------------

	.type		.nv.reservedSmem.offset0,@object
	.size		.nv.reservedSmem.offset0,0x4
	.type		.nv.reservedSmem.cap,@object
	.size		.nv.reservedSmem.cap,0x4
